//
// Generated by NVIDIA NVVM Compiler
//
// Compiler Build ID: CL-36424714
// Cuda compilation tools, release 13.0, V13.0.88
// Based on NVVM 20.0.0
//

.version 9.0
.target sm_100
.address_size 64

	// .globl	_Z6primalPfS_S_fiii

.visible .entry _Z6primalPfS_S_fiii(
	.param .u64 .ptr .align 1 _Z6primalPfS_S_fiii_param_0,
	.param .u64 .ptr .align 1 _Z6primalPfS_S_fiii_param_1,
	.param .u64 .ptr .align 1 _Z6primalPfS_S_fiii_param_2,
	.param .f32 _Z6primalPfS_S_fiii_param_3,
	.param .u32 _Z6primalPfS_S_fiii_param_4,
	.param .u32 _Z6primalPfS_S_fiii_param_5,
	.param .u32 _Z6primalPfS_S_fiii_param_6
)
{
	.reg .pred 	%p<26>;
	.reg .b32 	%r<57>;
	.reg .b32 	%f<149>;
	.reg .b64 	%rd<99>;

	ld.param.u64 	%rd21, [_Z6primalPfS_S_fiii_param_0];
	ld.param.u64 	%rd22, [_Z6primalPfS_S_fiii_param_1];
	ld.param.u64 	%rd23, [_Z6primalPfS_S_fiii_param_2];
	ld.param.f32 	%f36, [_Z6primalPfS_S_fiii_param_3];
	ld.param.u32 	%r33, [_Z6primalPfS_S_fiii_param_4];
	ld.param.u32 	%r36, [_Z6primalPfS_S_fiii_param_5];
	ld.param.u32 	%r35, [_Z6primalPfS_S_fiii_param_6];
	cvta.to.global.u64 	%rd1, %rd22;
	cvta.to.global.u64 	%rd2, %rd21;
	cvta.to.global.u64 	%rd3, %rd23;
	mov.u32 	%r37, %tid.x;
	mov.u32 	%r38, %ntid.x;
	mov.u32 	%r39, %ctaid.x;
	mad.lo.s32 	%r1, %r38, %r39, %r37;
	mov.u32 	%r40, %tid.y;
	mov.u32 	%r41, %ntid.y;
	mov.u32 	%r42, %ctaid.y;
	mad.lo.s32 	%r43, %r41, %r42, %r40;
	setp.ge.s32 	%p1, %r1, %r33;
	setp.ge.s32 	%p2, %r43, %r36;
	or.pred  	%p3, %p1, %p2;
	setp.lt.s32 	%p4, %r35, 1;
	or.pred  	%p5, %p3, %p4;
	@%p5 bra 	$L__BB0_37;
	mul.lo.s32 	%r3, %r33, %r43;
	add.s32 	%r49, %r3, %r1;
	mul.lo.s32 	%r5, %r36, %r33;
	add.s32 	%r6, %r1, 1;
	add.s32 	%r7, %r43, 1;
	and.b32  	%r8, %r35, 3;
	setp.lt.u32 	%p6, %r35, 4;
	mov.b32 	%r56, 0;
	@%p6 bra 	$L__BB0_20;
	and.b32  	%r56, %r35, 2147483644;
	neg.s32 	%r54, %r56;
	shl.b32 	%r52, %r5, 1;
	mul.lo.s32 	%r51, %r5, 3;
	mov.b32 	%r50, 0;
	cvt.s64.s32 	%rd26, %r3;
	cvt.s64.s32 	%rd27, %r1;
	add.s64 	%rd28, %rd26, %rd27;
	mul.wide.s32 	%rd32, %r33, 4;
	mul.wide.s32 	%rd7, %r5, 4;
	mov.u32 	%r53, %r5;
$L__BB0_3:
	.pragma "nounroll";
	setp.ge.s32 	%p7, %r6, %r33;
	mul.wide.s32 	%rd24, %r49, 4;
	add.s64 	%rd4, %rd3, %rd24;
	ld.global.f32 	%f1, [%rd4];
	mov.f32 	%f135, 0f00000000;
	@%p7 bra 	$L__BB0_5;
	cvt.s64.s32 	%rd25, %r50;
	add.s64 	%rd29, %rd28, %rd25;
	shl.b64 	%rd30, %rd29, 2;
	add.s64 	%rd31, %rd3, %rd30;
	ld.global.f32 	%f38, [%rd31+4];
	sub.f32 	%f135, %f38, %f1;
$L__BB0_5:
	setp.ge.u32 	%p8, %r7, %r36;
	mov.f32 	%f136, 0f00000000;
	@%p8 bra 	$L__BB0_7;
	add.s64 	%rd33, %rd4, %rd32;
	ld.global.f32 	%f40, [%rd33];
	sub.f32 	%f136, %f40, %f1;
$L__BB0_7:
	mul.wide.s32 	%rd34, %r49, 4;
	add.s64 	%rd5, %rd2, %rd34;
	ld.global.f32 	%f42, [%rd5];
	fma.rn.f32 	%f43, %f36, %f135, %f42;
	add.s64 	%rd6, %rd1, %rd34;
	ld.global.f32 	%f44, [%rd6];
	fma.rn.f32 	%f45, %f36, %f136, %f44;
	mul.f32 	%f46, %f45, %f45;
	fma.rn.f32 	%f47, %f43, %f43, %f46;
	sqrt.rn.f32 	%f48, %f47;
	max.f32 	%f49, %f48, 0f3F800000;
	div.rn.f32 	%f50, %f43, %f49;
	st.global.f32 	[%rd5], %f50;
	div.rn.f32 	%f51, %f45, %f49;
	st.global.f32 	[%rd6], %f51;
	add.s64 	%rd8, %rd4, %rd7;
	ld.global.f32 	%f6, [%rd8];
	mov.f32 	%f137, 0f00000000;
	@%p7 bra 	$L__BB0_9;
	cvt.s64.s32 	%rd35, %r53;
	cvt.s64.s32 	%rd36, %r3;
	cvt.s64.s32 	%rd37, %r1;
	add.s64 	%rd38, %rd36, %rd37;
	add.s64 	%rd39, %rd38, %rd35;
	shl.b64 	%rd40, %rd39, 2;
	add.s64 	%rd41, %rd3, %rd40;
	ld.global.f32 	%f52, [%rd41+4];
	sub.f32 	%f137, %f52, %f6;
$L__BB0_9:
	mov.f32 	%f138, 0f00000000;
	@%p8 bra 	$L__BB0_11;
	mul.wide.s32 	%rd42, %r33, 4;
	add.s64 	%rd43, %rd8, %rd42;
	ld.global.f32 	%f54, [%rd43];
	sub.f32 	%f138, %f54, %f6;
$L__BB0_11:
	add.s64 	%rd9, %rd5, %rd7;
	ld.global.f32 	%f56, [%rd9];
	fma.rn.f32 	%f57, %f36, %f137, %f56;
	add.s64 	%rd10, %rd6, %rd7;
	ld.global.f32 	%f58, [%rd10];
	fma.rn.f32 	%f59, %f36, %f138, %f58;
	mul.f32 	%f60, %f59, %f59;
	fma.rn.f32 	%f61, %f57, %f57, %f60;
	sqrt.rn.f32 	%f62, %f61;
	max.f32 	%f63, %f62, 0f3F800000;
	div.rn.f32 	%f64, %f57, %f63;
	st.global.f32 	[%rd9], %f64;
	div.rn.f32 	%f65, %f59, %f63;
	st.global.f32 	[%rd10], %f65;
	add.s64 	%rd11, %rd8, %rd7;
	ld.global.f32 	%f11, [%rd11];
	mov.f32 	%f139, 0f00000000;
	@%p7 bra 	$L__BB0_13;
	cvt.s64.s32 	%rd44, %r52;
	cvt.s64.s32 	%rd45, %r3;
	cvt.s64.s32 	%rd46, %r1;
	add.s64 	%rd47, %rd45, %rd46;
	add.s64 	%rd48, %rd47, %rd44;
	shl.b64 	%rd49, %rd48, 2;
	add.s64 	%rd50, %rd3, %rd49;
	ld.global.f32 	%f66, [%rd50+4];
	sub.f32 	%f139, %f66, %f11;
$L__BB0_13:
	mov.f32 	%f140, 0f00000000;
	@%p8 bra 	$L__BB0_15;
	mul.wide.s32 	%rd51, %r33, 4;
	add.s64 	%rd52, %rd11, %rd51;
	ld.global.f32 	%f68, [%rd52];
	sub.f32 	%f140, %f68, %f11;
$L__BB0_15:
	add.s64 	%rd12, %rd9, %rd7;
	ld.global.f32 	%f70, [%rd12];
	fma.rn.f32 	%f71, %f36, %f139, %f70;
	add.s64 	%rd13, %rd10, %rd7;
	ld.global.f32 	%f72, [%rd13];
	fma.rn.f32 	%f73, %f36, %f140, %f72;
	mul.f32 	%f74, %f73, %f73;
	fma.rn.f32 	%f75, %f71, %f71, %f74;
	sqrt.rn.f32 	%f76, %f75;
	max.f32 	%f77, %f76, 0f3F800000;
	div.rn.f32 	%f78, %f71, %f77;
	st.global.f32 	[%rd12], %f78;
	div.rn.f32 	%f79, %f73, %f77;
	st.global.f32 	[%rd13], %f79;
	add.s64 	%rd14, %rd11, %rd7;
	ld.global.f32 	%f16, [%rd14];
	mov.f32 	%f141, 0f00000000;
	@%p7 bra 	$L__BB0_17;
	cvt.s64.s32 	%rd53, %r51;
	cvt.s64.s32 	%rd54, %r3;
	cvt.s64.s32 	%rd55, %r1;
	add.s64 	%rd56, %rd54, %rd55;
	add.s64 	%rd57, %rd56, %rd53;
	shl.b64 	%rd58, %rd57, 2;
	add.s64 	%rd59, %rd3, %rd58;
	ld.global.f32 	%f80, [%rd59+4];
	sub.f32 	%f141, %f80, %f16;
$L__BB0_17:
	mov.f32 	%f142, 0f00000000;
	@%p8 bra 	$L__BB0_19;
	mul.wide.s32 	%rd60, %r33, 4;
	add.s64 	%rd61, %rd14, %rd60;
	ld.global.f32 	%f82, [%rd61];
	sub.f32 	%f142, %f82, %f16;
$L__BB0_19:
	add.s64 	%rd62, %rd12, %rd7;
	ld.global.f32 	%f83, [%rd62];
	fma.rn.f32 	%f84, %f36, %f141, %f83;
	add.s64 	%rd63, %rd13, %rd7;
	ld.global.f32 	%f85, [%rd63];
	fma.rn.f32 	%f86, %f36, %f142, %f85;
	mul.f32 	%f87, %f86, %f86;
	fma.rn.f32 	%f88, %f84, %f84, %f87;
	sqrt.rn.f32 	%f89, %f88;
	max.f32 	%f90, %f89, 0f3F800000;
	div.rn.f32 	%f91, %f84, %f90;
	st.global.f32 	[%rd62], %f91;
	div.rn.f32 	%f92, %f86, %f90;
	st.global.f32 	[%rd63], %f92;
	add.s32 	%r54, %r54, 4;
	shl.b32 	%r46, %r5, 2;
	add.s32 	%r53, %r53, %r46;
	add.s32 	%r52, %r52, %r46;
	add.s32 	%r51, %r51, %r46;
	add.s32 	%r50, %r50, %r46;
	add.s32 	%r49, %r49, %r46;
	setp.ne.s32 	%p15, %r54, 0;
	@%p15 bra 	$L__BB0_3;
$L__BB0_20:
	setp.eq.s32 	%p16, %r8, 0;
	@%p16 bra 	$L__BB0_37;
	add.s32 	%r26, %r3, %r1;
	setp.eq.s32 	%p17, %r8, 1;
	@%p17 bra 	$L__BB0_31;
	setp.ge.s32 	%p18, %r6, %r33;
	mul.lo.s32 	%r27, %r5, %r56;
	add.s32 	%r28, %r26, %r27;
	mul.wide.s32 	%rd64, %r28, 4;
	add.s64 	%rd15, %rd3, %rd64;
	ld.global.f32 	%f21, [%rd15];
	mov.f32 	%f143, 0f00000000;
	@%p18 bra 	$L__BB0_24;
	cvt.s64.s32 	%rd65, %r27;
	cvt.s64.s32 	%rd66, %r3;
	cvt.s64.s32 	%rd67, %r1;
	add.s64 	%rd68, %rd66, %rd67;
	add.s64 	%rd69, %rd68, %rd65;
	shl.b64 	%rd70, %rd69, 2;
	add.s64 	%rd71, %rd3, %rd70;
	ld.global.f32 	%f94, [%rd71+4];
	sub.f32 	%f143, %f94, %f21;
$L__BB0_24:
	setp.ge.u32 	%p19, %r7, %r36;
	mov.f32 	%f144, 0f00000000;
	@%p19 bra 	$L__BB0_26;
	mul.wide.s32 	%rd72, %r33, 4;
	add.s64 	%rd73, %rd15, %rd72;
	ld.global.f32 	%f96, [%rd73];
	sub.f32 	%f144, %f96, %f21;
$L__BB0_26:
	setp.ge.s32 	%p20, %r6, %r33;
	add.s64 	%rd16, %rd2, %rd64;
	ld.global.f32 	%f98, [%rd16];
	fma.rn.f32 	%f99, %f36, %f143, %f98;
	add.s64 	%rd17, %rd1, %rd64;
	ld.global.f32 	%f100, [%rd17];
	fma.rn.f32 	%f101, %f36, %f144, %f100;
	mul.f32 	%f102, %f101, %f101;
	fma.rn.f32 	%f103, %f99, %f99, %f102;
	sqrt.rn.f32 	%f104, %f103;
	max.f32 	%f105, %f104, 0f3F800000;
	div.rn.f32 	%f106, %f99, %f105;
	st.global.f32 	[%rd16], %f106;
	div.rn.f32 	%f107, %f101, %f105;
	st.global.f32 	[%rd17], %f107;
	mul.wide.s32 	%rd18, %r5, 4;
	add.s64 	%rd19, %rd15, %rd18;
	ld.global.f32 	%f26, [%rd19];
	mov.f32 	%f145, 0f00000000;
	@%p20 bra 	$L__BB0_28;
	add.s32 	%r47, %r27, %r5;
	cvt.s64.s32 	%rd75, %r47;
	cvt.s64.s32 	%rd76, %r3;
	cvt.s64.s32 	%rd77, %r1;
	add.s64 	%rd78, %rd76, %rd77;
	add.s64 	%rd79, %rd78, %rd75;
	shl.b64 	%rd80, %rd79, 2;
	add.s64 	%rd81, %rd3, %rd80;
	ld.global.f32 	%f108, [%rd81+4];
	sub.f32 	%f145, %f108, %f26;
$L__BB0_28:
	setp.ge.u32 	%p21, %r7, %r36;
	mov.f32 	%f146, 0f00000000;
	@%p21 bra 	$L__BB0_30;
	mul.wide.s32 	%rd82, %r33, 4;
	add.s64 	%rd83, %rd19, %rd82;
	ld.global.f32 	%f110, [%rd83];
	sub.f32 	%f146, %f110, %f26;
$L__BB0_30:
	add.s64 	%rd84, %rd16, %rd18;
	ld.global.f32 	%f111, [%rd84];
	fma.rn.f32 	%f112, %f36, %f145, %f111;
	add.s64 	%rd85, %rd17, %rd18;
	ld.global.f32 	%f113, [%rd85];
	fma.rn.f32 	%f114, %f36, %f146, %f113;
	mul.f32 	%f115, %f114, %f114;
	fma.rn.f32 	%f116, %f112, %f112, %f115;
	sqrt.rn.f32 	%f117, %f116;
	max.f32 	%f118, %f117, 0f3F800000;
	div.rn.f32 	%f119, %f112, %f118;
	st.global.f32 	[%rd84], %f119;
	div.rn.f32 	%f120, %f114, %f118;
	st.global.f32 	[%rd85], %f120;
	add.s32 	%r56, %r56, 2;
$L__BB0_31:
	and.b32  	%r48, %r35, 1;
	setp.eq.b32 	%p22, %r48, 1;
	not.pred 	%p23, %p22;
	@%p23 bra 	$L__BB0_37;
	setp.ge.s32 	%p24, %r6, %r33;
	mul.lo.s32 	%r31, %r5, %r56;
	add.s32 	%r32, %r26, %r31;
	mul.wide.s32 	%rd86, %r32, 4;
	add.s64 	%rd20, %rd3, %rd86;
	ld.global.f32 	%f31, [%rd20];
	mov.f32 	%f147, 0f00000000;
	@%p24 bra 	$L__BB0_34;
	cvt.s64.s32 	%rd87, %r31;
	cvt.s64.s32 	%rd88, %r3;
	cvt.s64.s32 	%rd89, %r1;
	add.s64 	%rd90, %rd88, %rd89;
	add.s64 	%rd91, %rd90, %rd87;
	shl.b64 	%rd92, %rd91, 2;
	add.s64 	%rd93, %rd3, %rd92;
	ld.global.f32 	%f122, [%rd93+4];
	sub.f32 	%f147, %f122, %f31;
$L__BB0_34:
	setp.ge.u32 	%p25, %r7, %r36;
	mov.f32 	%f148, 0f00000000;
	@%p25 bra 	$L__BB0_36;
	mul.wide.s32 	%rd94, %r33, 4;
	add.s64 	%rd95, %rd20, %rd94;
	ld.global.f32 	%f124, [%rd95];
	sub.f32 	%f148, %f124, %f31;
$L__BB0_36:
	add.s64 	%rd97, %rd2, %rd86;
	ld.global.f32 	%f125, [%rd97];
	fma.rn.f32 	%f126, %f36, %f147, %f125;
	add.s64 	%rd98, %rd1, %rd86;
	ld.global.f32 	%f127, [%rd98];
	fma.rn.f32 	%f128, %f36, %f148, %f127;
	mul.f32 	%f129, %f128, %f128;
	fma.rn.f32 	%f130, %f126, %f126, %f129;
	sqrt.rn.f32 	%f131, %f130;
	max.f32 	%f132, %f131, 0f3F800000;
	div.rn.f32 	%f133, %f126, %f132;
	st.global.f32 	[%rd97], %f133;
	div.rn.f32 	%f134, %f128, %f132;
	st.global.f32 	[%rd98], %f134;
$L__BB0_37:
	ret;

}


// ===== COMPILED SASS (sm_100) =====

	.target	sm_100

	.elftype	@"ET_EXEC"


//--------------------- .note.nv.tkinfo           --------------------------
	.section	.note.nv.tkinfo,"",@"SHT_NOTE"
	.sectionflags	@"SHF_NOTE_NV_TKINFO"
	.tkinfo
        /*0018*/ 	.word	0x00000002
        /*0030*/ 	.string	""
        /*0030*/ 	.string	"ptxas"
        /*0030*/ 	.string	"Cuda compilation tools, release 13.0, V13.0.88"
        /*0030*/ 	.string	"Build cuda_13.0.r13.0/compiler.36424714_0"
        /*0030*/ 	.string	"-arch sm_100 -m 64 "



//--------------------- .note.nv.cuinfo           --------------------------
	.section	.note.nv.cuinfo,"",@"SHT_NOTE"
	.sectionflags	@"SHF_NOTE_NV_CUINFO"
        /*0018*/ 	.short	0x0002
        /*001a*/ 	.short	0x0064
        /*001c*/ 	.short	0x0082
	.zero		2


//--------------------- .nv.info                  --------------------------
	.section	.nv.info,"",@"SHT_CUDA_INFO"
	.align	4


	//----- nvinfo : EIATTR_REGCOUNT
	.align		4
        /*0000*/ 	.byte	0x04, 0x2f
        /*0002*/ 	.short	(.L_1 - .L_0)
	.align		4
.L_0:
        /*0004*/ 	.word	index@(_Z6primalPfS_S_fiii)
        /*0008*/ 	.word	0x00000028


	//----- nvinfo : EIATTR_FRAME_SIZE
	.align		4
.L_1:
        /*000c*/ 	.byte	0x04, 0x11
        /*000e*/ 	.short	(.L_3 - .L_2)
	.align		4
.L_2:
        /*0010*/ 	.word	index@($__internal_1_$__cuda_sm3x_div_rn_noftz_f32_slowpath)
        /*0014*/ 	.word	0x00000000


	//----- nvinfo : EIATTR_FRAME_SIZE
	.align		4
.L_3:
        /*0018*/ 	.byte	0x04, 0x11
        /*001a*/ 	.short	(.L_5 - .L_4)
	.align		4
.L_4:
        /*001c*/ 	.word	index@($__internal_0_$__cuda_sm20_sqrt_rn_f32_slowpath)
        /*0020*/ 	.word	0x00000000


	//----- nvinfo : EIATTR_FRAME_SIZE
	.align		4
.L_5:
        /*0024*/ 	.byte	0x04, 0x11
        /*0026*/ 	.short	(.L_7 - .L_6)
	.align		4
.L_6:
        /*0028*/ 	.word	index@(_Z6primalPfS_S_fiii)
        /*002c*/ 	.word	0x00000000


	//----- nvinfo : EIATTR_MIN_STACK_SIZE
	.align		4
.L_7:
        /*0030*/ 	.byte	0x04, 0x12
        /*0032*/ 	.short	(.L_9 - .L_8)
	.align		4
.L_8:
        /*0034*/ 	.word	index@(_Z6primalPfS_S_fiii)
        /*0038*/ 	.word	0x00000000
.L_9:


//--------------------- .nv.compat                --------------------------
	.section	.nv.compat,"",@"SHT_CUDA_COMPAT_INFO"
	.align	4
        /*0000*/ 	.byte	0x02, 0x09, 0x00, 0x00, 0x02, 0x02, 0x01, 0x00, 0x02, 0x05, 0x05, 0x00, 0x03, 0x07, 0x01, 0x01
        /*0010*/ 	.byte	0x02, 0x03, 0x00, 0x00, 0x02, 0x06, 0x01, 0x00, 0x04, 0x0b, 0x08, 0x00, 0x01, 0x00, 0x00, 0x00
        /*0020*/ 	.byte	0x00, 0x00, 0x00, 0x00


//--------------------- .nv.info._Z6primalPfS_S_fiii --------------------------
	.section	.nv.info._Z6primalPfS_S_fiii,"",@"SHT_CUDA_INFO"
	.sectionflags	@""
	.align	4


	//----- nvinfo : EIATTR_CUDA_API_VERSION
	.align		4
        /*0000*/ 	.byte	0x04, 0x37
        /*0002*/ 	.short	(.L_11 - .L_10)
.L_10:
        /*0004*/ 	.word	0x00000082


	//----- nvinfo : EIATTR_KPARAM_INFO
	.align		4
.L_11:
        /*0008*/ 	.byte	0x04, 0x17
        /*000a*/ 	.short	(.L_13 - .L_12)
.L_12:
        /*000c*/ 	.word	0x00000000
        /*0010*/ 	.short	0x0006
        /*0012*/ 	.short	0x0024
        /*0014*/ 	.byte	0x00, 0xf0, 0x11, 0x00


	//----- nvinfo : EIATTR_KPARAM_INFO
	.align		4
.L_13:
        /*0018*/ 	.byte	0x04, 0x17
        /*001a*/ 	.short	(.L_15 - .L_14)
.L_14:
        /*001c*/ 	.word	0x00000000
        /*0020*/ 	.short	0x0005
        /*0022*/ 	.short	0x0020
        /*0024*/ 	.byte	0x00, 0xf0, 0x11, 0x00


	//----- nvinfo : EIATTR_KPARAM_INFO
	.align		4
.L_15:
        /*0028*/ 	.byte	0x04, 0x17
        /*002a*/ 	.short	(.L_17 - .L_16)
.L_16:
        /*002c*/ 	.word	0x00000000
        /*0030*/ 	.short	0x0004
        /*0032*/ 	.short	0x001c
        /*0034*/ 	.byte	0x00, 0xf0, 0x11, 0x00


	//----- nvinfo : EIATTR_KPARAM_INFO
	.align		4
.L_17:
        /*0038*/ 	.byte	0x04, 0x17
        /*003a*/ 	.short	(.L_19 - .L_18)
.L_18:
        /*003c*/ 	.word	0x00000000
        /*0040*/ 	.short	0x0003
        /*0042*/ 	.short	0x0018
        /*0044*/ 	.byte	0x00, 0xf0, 0x11, 0x00


	//----- nvinfo : EIATTR_KPARAM_INFO
	.align		4
.L_19:
        /*0048*/ 	.byte	0x04, 0x17
        /*004a*/ 	.short	(.L_21 - .L_20)
.L_20:
        /*004c*/ 	.word	0x00000000
        /*0050*/ 	.short	0x0002
        /*0052*/ 	.short	0x0010
        /*0054*/ 	.byte	0x00, 0xf5, 0x21, 0x00


	//----- nvinfo : EIATTR_KPARAM_INFO
	.align		4
.L_21:
        /*0058*/ 	.byte	0x04, 0x17
        /*005a*/ 	.short	(.L_23 - .L_22)
.L_22:
        /*005c*/ 	.word	0x00000000
        /*0060*/ 	.short	0x0001
        /*0062*/ 	.short	0x0008
        /*0064*/ 	.byte	0x00, 0xf5, 0x21, 0x00


	//----- nvinfo : EIATTR_KPARAM_INFO
	.align		4
.L_23:
        /*0068*/ 	.byte	0x04, 0x17
        /*006a*/ 	.short	(.L_25 - .L_24)
.L_24:
        /*006c*/ 	.word	0x00000000
        /*0070*/ 	.short	0x0000
        /*0072*/ 	.short	0x0000
        /*0074*/ 	.byte	0x00, 0xf5, 0x21, 0x00


	//----- nvinfo : EIATTR_SPARSE_MMA_MASK
	.align		4
.L_25:
        /*0078*/ 	.byte	0x03, 0x50
        /*007a*/ 	.short	0x0000


	//----- nvinfo : EIATTR_MAXREG_COUNT
	.align		4
        /*007c*/ 	.byte	0x03, 0x1b
        /*007e*/ 	.short	0x00ff


	//----- nvinfo : EIATTR_MERCURY_ISA_VERSION
	.align		4
        /*0080*/ 	.byte	0x03, 0x5f
        /*0082*/ 	.short	0x0101


	//----- nvinfo : EIATTR_INT_WARP_WIDE_INSTR_OFFSETS
	.align		4
        /*0084*/ 	.byte	0x04, 0x31
        /*0086*/ 	.short	(.L_27 - .L_26)


	//   ....[0]....
.L_26:
        /*0088*/ 	.word	0x00000710


	//   ....[1]....
        /*008c*/ 	.word	0x00000bd0


	//   ....[2]....
        /*0090*/ 	.word	0x00001080


	//----- nvinfo : EIATTR_VRC_CTA_INIT_COUNT
	.align		4
.L_27:
        /*0094*/ 	.byte	0x02, 0x4a
	.zero		1
	.zero		1


	//----- nvinfo : EIATTR_EXIT_INSTR_OFFSETS
	.align		4
        /*0098*/ 	.byte	0x04, 0x1c
        /*009a*/ 	.short	(.L_29 - .L_28)


	//   ....[0]....
.L_28:
        /*009c*/ 	.word	0x000000f0


	//   ....[1]....
        /*00a0*/ 	.word	0x000015d0


	//   ....[2]....
        /*00a4*/ 	.word	0x00002010


	//   ....[3]....
        /*00a8*/ 	.word	0x00002510


	//----- nvinfo : EIATTR_CRS_STACK_SIZE
	.align		4
.L_29:
        /*00ac*/ 	.byte	0x04, 0x1e
        /*00ae*/ 	.short	(.L_31 - .L_30)
.L_30:
        /*00b0*/ 	.word	0x00000000


	//----- nvinfo : EIATTR_CBANK_PARAM_SIZE
	.align		4
.L_31:
        /*00b4*/ 	.byte	0x03, 0x19
        /*00b6*/ 	.short	0x0028


	//----- nvinfo : EIATTR_PARAM_CBANK
	.align		4
        /*00b8*/ 	.byte	0x04, 0x0a
        /*00ba*/ 	.short	(.L_33 - .L_32)
	.align		4
.L_32:
        /*00bc*/ 	.word	index@(.nv.constant0._Z6primalPfS_S_fiii)
        /*00c0*/ 	.short	0x0380
        /*00c2*/ 	.short	0x0028


	//----- nvinfo : EIATTR_SW_WAR
	.align		4
.L_33:
        /*00c4*/ 	.byte	0x04, 0x36
        /*00c6*/ 	.short	(.L_35 - .L_34)
.L_34:
        /*00c8*/ 	.word	0x00000008
.L_35:


//--------------------- .nv.callgraph             --------------------------
	.section	.nv.callgraph,"",@"SHT_CUDA_CALLGRAPH"
	.align	4
	.sectionentsize	8
	.align		4
        /*0000*/ 	.word	0x00000000
	.align		4
        /*0004*/ 	.word	0xffffffff
	.align		4
        /*0008*/ 	.word	0x00000000
	.align		4
        /*000c*/ 	.word	0xfffffffe
	.align		4
        /*0010*/ 	.word	0x00000000
	.align		4
        /*0014*/ 	.word	0xfffffffd
	.align		4
        /*0018*/ 	.word	0x00000000
	.align		4
        /*001c*/ 	.word	0xfffffffc


//--------------------- .text._Z6primalPfS_S_fiii --------------------------
	.section	.text._Z6primalPfS_S_fiii,"ax",@progbits
	.align	128
        .global         _Z6primalPfS_S_fiii
        .type           _Z6primalPfS_S_fiii,@function
        .size           _Z6primalPfS_S_fiii,(.L_x_66 - _Z6primalPfS_S_fiii)
        .other          _Z6primalPfS_S_fiii,@"STO_CUDA_ENTRY STV_DEFAULT"
_Z6primalPfS_S_fiii:
.text._Z6primalPfS_S_fiii:
[----:B------:R-:W-:Y:S01]  /*0000*/  LDC R1, c[0x0][0x37c] ;  /* 0x0000df00ff017b82 */ /* 0x000fe20000000800 */
[----:B------:R-:W0:Y:S01]  /*0010*/  S2R R11, SR_TID.Y ;  /* 0x00000000000b7919 */ /* 0x000e220000002200 */
[----:B------:R-:W1:Y:S01]  /*0020*/  LDCU UR4, c[0x0][0x360] ;  /* 0x00006c00ff0477ac */ /* 0x000e620008000800 */
[----:B------:R-:W0:Y:S01]  /*0030*/  S2R R0, SR_CTAID.Y ;  /* 0x0000000000007919 */ /* 0x000e220000002600 */
[----:B------:R-:W0:Y:S01]  /*0040*/  LDCU UR5, c[0x0][0x364] ;  /* 0x00006c80ff0577ac */ /* 0x000e220008000800 */
[----:B------:R-:W1:Y:S01]  /*0050*/  S2R R26, SR_TID.X ;  /* 0x00000000001a7919 */ /* 0x000e620000002100 */
[----:B------:R-:W2:Y:S01]  /*0060*/  LDCU.64 UR6, c[0x0][0x3a0] ;  /* 0x00007400ff0677ac */ /* 0x000ea20008000a00 */
[----:B------:R-:W1:Y:S01]  /*0070*/  S2R R3, SR_CTAID.X ;  /* 0x0000000000037919 */ /* 0x000e620000002500 */
[----:B------:R-:W3:Y:S01]  /*0080*/  LDCU UR9, c[0x0][0x39c] ;  /* 0x00007380ff0977ac */ /* 0x000ee20008000800 */
[----:B0-----:R-:W-:Y:S01]  /*0090*/  IMAD R11, R0, UR5, R11 ;  /* 0x00000005000b7c24 */ /* 0x001fe2000f8e020b */
[----:B--2---:R-:W-:-:S04]  /*00a0*/  MOV R0, UR7 ;  /* 0x0000000700007c02 */ /* 0x004fc80008000f00 */
[----:B------:R-:W-:Y:S01]  /*00b0*/  ISETP.GE.AND P0, PT, R11, UR6, PT ;  /* 0x000000060b007c0c */ /* 0x000fe2000bf06270 */
[----:B-1----:R-:W-:-:S05]  /*00c0*/  IMAD R26, R3, UR4, R26 ;  /* 0x00000004031a7c24 */ /* 0x002fca000f8e021a */
[----:B---3--:R-:W-:-:S04]  /*00d0*/  ISETP.GE.OR P0, PT, R26, UR9, P0 ;  /* 0x000000091a007c0c */ /* 0x008fc80008706670 */
[----:B------:R-:W-:-:S13]  /*00e0*/  ISETP.LT.OR P0, PT, R0, 0x1, P0 ;  /* 0x000000010000780c */ /* 0x000fda0000701670 */
[----:B------:R-:W-:Y:S05]  /*00f0*/  @P0 EXIT ;  /* 0x000000000000094d */ /* 0x000fea0003800000 */
[----:B------:R-:W-:Y:S01]  /*0100*/  UISETP.GE.U32.AND UP0, UPT, UR7, 0x4, UPT ;  /* 0x000000040700788c */ /* 0x000fe2000bf06070 */
[----:B------:R-:W-:Y:S02]  /*0110*/  HFMA2 R10, -RZ, RZ, 0, 0 ;  /* 0x00000000ff0a7431 */ /* 0x000fe400000001ff */
[C---:B------:R-:W-:Y:S01]  /*0120*/  IMAD R13, R11.reuse, UR9, RZ ;  /* 0x000000090b0d7c24 */ /* 0x040fe2000f8e02ff */
[----:B------:R-:W-:Y:S01]  /*0130*/  IADD3 R11, PT, PT, R11, 0x1, RZ ;  /* 0x000000010b0b7810 */ /* 0x000fe20007ffe0ff */
[----:B------:R-:W-:Y:S01]  /*0140*/  VIADD R12, R26, 0x1 ;  /* 0x000000011a0c7836 */ /* 0x000fe20000000000 */
[----:B------:R-:W0:Y:S01]  /*0150*/  LDCU.64 UR12, c[0x0][0x358] ;  /* 0x00006b00ff0c77ac */ /* 0x000e220008000a00 */
[----:B------:R-:W-:Y:S02]  /*0160*/  UIMAD UR5, UR6, UR9, URZ ;  /* 0x00000009060572a4 */ /* 0x000fe4000f8e02ff */
[----:B------:R-:W-:Y:S01]  /*0170*/  ULOP3.LUT UR8, UR7, 0x3, URZ, 0xc0, !UPT ;  /* 0x0000000307087892 */ /* 0x000fe2000f8ec0ff */
[----:B------:R-:W-:Y:S11]  /*0180*/  BRA.U !UP0, `(.L_x_0) ;  /* 0x00000015080c7547 */ /* 0x000ff6000b800000 */
[----:B------:R-:W1:Y:S01]  /*0190*/  LDC R9, c[0x0][0x39c] ;  /* 0x0000e700ff097b82 */ /* 0x000e620000000800 */
[----:B------:R-:W-:Y:S01]  /*01a0*/  ULOP3.LUT UR4, UR7, 0x7ffffffc, URZ, 0xc0, !UPT ;  /* 0x7ffffffc07047892 */ /* 0x000fe2000f8ec0ff */
[----:B------:R-:W-:Y:S01]  /*01b0*/  SHF.R.S32.HI R6, RZ, 0x1f, R26 ;  /* 0x0000001fff067819 */ /* 0x000fe2000001141a */
[----:B------:R-:W2:Y:S01]  /*01c0*/  LDCU UR15, c[0x0][0x398] ;  /* 0x00007300ff0f77ac */ /* 0x000ea20008000800 */
[CC--:B------:R-:W-:Y:S02]  /*01d0*/  IADD3 R8, P0, PT, R26.reuse, R13.reuse, RZ ;  /* 0x0000000d1a087210 */ /* 0x0c0fe40007f1e0ff */
[----:B------:R-:W-:Y:S01]  /*01e0*/  IADD3 R7, PT, PT, R26, R13, RZ ;  /* 0x0000000d1a077210 */ /* 0x000fe20007ffe0ff */
[----:B------:R-:W-:Y:S01]  /*01f0*/  UIADD3 UR9, UPT, UPT, -UR4, URZ, URZ ;  /* 0x000000ff04097290 */ /* 0x000fe2000fffe1ff */
[----:B------:R-:W3:Y:S01]  /*0200*/  LDC.64 R18, c[0x0][0x390] ;  /* 0x0000e400ff127b82 */ /* 0x000ee20000000a00 */
[----:B------:R-:W-:Y:S01]  /*0210*/  LEA.HI.X.SX32 R6, R13, R6, 0x1, P0 ;  /* 0x000000060d067211 */ /* 0x000fe200000f0eff */
[----:B------:R-:W-:Y:S01]  /*0220*/  IMAD.U32 R10, RZ, RZ, UR4 ;  /* 0x00000004ff0a7e24 */ /* 0x000fe2000f8e00ff */
[----:B------:R-:W4:Y:S01]  /*0230*/  LDCU UR16, c[0x0][0x3a0] ;  /* 0x00007400ff1077ac */ /* 0x000f220008000800 */
[----:B------:R-:W-:-:S04]  /*0240*/  USHF.L.U32 UR10, UR5, 0x1, URZ ;  /* 0x00000001050a7899 */ /* 0x000fc800080006ff */
[----:B------:R-:W0:Y:S01]  /*0250*/  LDC.64 R16, c[0x0][0x380] ;  /* 0x0000e000ff107b82 */ /* 0x000e220000000a00 */
[----:B------:R-:W-:Y:S01]  /*0260*/  UIMAD UR11, UR5, 0x3, URZ ;  /* 0x00000003050b78a4 */ /* 0x000fe2000f8e02ff */
[----:B------:R-:W-:Y:S01]  /*0270*/  UMOV UR4, URZ ;  /* 0x000000ff00047c82 */ /* 0x000fe20008000000 */
[----:B------:R-:W-:-:S05]  /*0280*/  UMOV UR6, UR5 ;  /* 0x0000000500067c82 */ /* 0x000fca0008000000 */
[----:B--2---:R-:W0:Y:S05]  /*0290*/  LDC.64 R14, c[0x0][0x388] ;  /* 0x0000e200ff0e7b82 */ /* 0x004e2a0000000a00 */
.L_x_29:
[----:B-1----:R-:W-:Y:S01]  /*02a0*/  ISETP.GE.AND P2, PT, R12, R9, PT ;  /* 0x000000090c00720c */ /* 0x002fe20003f46270 */
[----:B---3--:R-:W-:Y:S01]  /*02b0*/  IMAD.WIDE R22, R7, 0x4, R18 ;  /* 0x0000000407167825 */ /* 0x008fe200078e0212 */
[----:B----4-:R-:W-:Y:S02]  /*02c0*/  ISETP.GE.U32.AND P3, PT, R11, UR16, PT ;  /* 0x000000100b007c0c */ /* 0x010fe4000bf66070 */
[----:B------:R-:W-:Y:S01]  /*02d0*/  MOV R21, UR4 ;  /* 0x0000000400157c02 */ /* 0x000fe20008000f00 */
[----:B0-----:R-:W-:Y:S01]  /*02e0*/  IMAD.WIDE R36, R7, 0x4, R14 ;  /* 0x0000000407247825 */ /* 0x001fe200078e020e */
[----:B------:R-:W2:Y:S07]  /*02f0*/  LDG.E R27, desc[UR12][R22.64] ;  /* 0x0000000c161b7981 */ /* 0x000eae000c1e1900 */
[----:B------:R-:W0:Y:S01]  /*0300*/  @!P2 LDC.64 R2, c[0x0][0x390] ;  /* 0x0000e400ff02ab82 */ /* 0x000e220000000a00 */
[----:B------:R-:W-:Y:S01]  /*0310*/  @!P2 IADD3 R0, P0, PT, R8, UR4, RZ ;  /* 0x000000040800ac10 */ /* 0x000fe2000ff1e0ff */
[----:B------:R-:W-:-:S03]  /*0320*/  @!P3 IMAD.WIDE R4, R9, 0x4, R22 ;  /* 0x000000040904b825 */ /* 0x000fc600078e0216 */
[----:B------:R-:W-:-:S03]  /*0330*/  @!P2 LEA.HI.X.SX32 R20, R21, R6, 0x1, P0 ;  /* 0x000000061514a211 */ /* 0x000fc600000f0eff */
[----:B------:R-:W2:Y:S01]  /*0340*/  @!P3 LDG.E R4, desc[UR12][R4.64] ;  /* 0x0000000c0404b981 */ /* 0x000ea2000c1e1900 */
[----:B------:R-:W-:Y:S01]  /*0350*/  IMAD.WIDE R24, R7, 0x4, R16 ;  /* 0x0000000407187825 */ /* 0x000fe200078e0210 */
[----:B0-----:R-:W-:-:S04]  /*0360*/  @!P2 LEA R2, P0, R0, R2, 0x2 ;  /* 0x000000020002a211 */ /* 0x001fc800078010ff */
[----:B------:R-:W-:Y:S02]  /*0370*/  @!P2 LEA.HI.X R3, R0, R3, R20, 0x2, P0 ;  /* 0x000000030003a211 */ /* 0x000fe400000f1414 */
[----:B------:R-:W3:Y:S04]  /*0380*/  LDG.E R20, desc[UR12][R36.64] ;  /* 0x0000000c24147981 */ /* 0x000ee8000c1e1900 */
[----:B------:R-:W4:Y:S04]  /*0390*/  @!P2 LDG.E R2, desc[UR12][R2.64+0x4] ;  /* 0x0000040c0202a981 */ /* 0x000f28000c1e1900 */
[----:B------:R-:W5:Y:S01]  /*03a0*/  LDG.E R0, desc[UR12][R24.64] ;  /* 0x0000000c18007981 */ /* 0x000f62000c1e1900 */
[----:B------:R-:W-:Y:S01]  /*03b0*/  MOV R21, RZ ;  /* 0x000000ff00157202 */ /* 0x000fe20000000f00 */
[----:B------:R-:W-:Y:S01]  /*03c0*/  IMAD.MOV.U32 R31, RZ, RZ, RZ ;  /* 0x000000ffff1f7224 */ /* 0x000fe200078e00ff */
[----:B------:R-:W-:Y:S01]  /*03d0*/  BSSY.RECONVERGENT B0, `(.L_x_1) ;  /* 0x0000013000007945 */ /* 0x000fe20003800200 */
[----:B--2---:R-:W-:-:S04]  /*03e0*/  @!P3 FADD R21, -R27, R4 ;  /* 0x000000041b15b221 */ /* 0x004fc80000000100 */
[----:B---3--:R-:W-:Y:S01]  /*03f0*/  FFMA R21, R21, UR15, R20 ;  /* 0x0000000f15157c23 */ /* 0x008fe20008000014 */
[----:B----4-:R-:W-:-:S03]  /*0400*/  @!P2 FADD R31, -R27, R2 ;  /* 0x000000021b1fa221 */ /* 0x010fc60000000100 */
[----:B------:R-:W-:Y:S01]  /*0410*/  FMUL R4, R21, R21 ;  /* 0x0000001515047220 */ /* 0x000fe20000400000 */
[----:B-----5:R-:W-:-:S04]  /*0420*/  FFMA R31, R31, UR15, R0 ;  /* 0x0000000f1f1f7c23 */ /* 0x020fc80008000000 */
[----:B------:R-:W-:-:S05]  /*0430*/  FFMA R4, R31, R31, R4 ;  /* 0x0000001f1f047223 */ /* 0x000fca0000000004 */
[----:B------:R-:W-:Y:S01]  /*0440*/  IADD3 R0, PT, PT, R4, -0xd000000, RZ ;  /* 0xf300000004007810 */ /* 0x000fe20007ffe0ff */
[----:B------:R0:W1:Y:S03]  /*0450*/  MUFU.RSQ R3, R4 ;  /* 0x0000000400037308 */ /* 0x0000660000001400 */
[----:B------:R-:W-:-:S13]  /*0460*/  ISETP.GT.U32.AND P0, PT, R0, 0x727fffff, PT ;  /* 0x727fffff0000780c */ /* 0x000fda0003f04070 */
[----:B0-----:R-:W-:Y:S05]  /*0470*/  @!P0 BRA `(.L_x_2) ;  /* 0x0000000000108947 */ /* 0x001fea0003800000 */
[----:B-1----:R-:W-:Y:S02]  /*0480*/  MOV R3, R4 ;  /* 0x0000000400037202 */ /* 0x002fe40000000f00 */
[----:B------:R-:W-:-:S07]  /*0490*/  MOV R0, 0x4b0 ;  /* 0x000004b000007802 */ /* 0x000fce0000000f00 */
[----:B------:R-:W-:Y:S05]  /*04a0*/  CALL.REL.NOINC `($__internal_0_$__cuda_sm20_sqrt_rn_f32_slowpath) ;  /* 0x00000020001c7944 */ /* 0x000fea0003c00000 */
[----:B------:R-:W-:Y:S05]  /*04b0*/  BRA `(.L_x_3) ;  /* 0x0000000000107947 */ /* 0x000fea0003800000 */
.L_x_2:
[----:B-1----:R-:W-:Y:S01]  /*04c0*/  FMUL.FTZ R5, R4, R3 ;  /* 0x0000000304057220 */ /* 0x002fe20000410000 */
[----:B------:R-:W-:-:S03]  /*04d0*/  FMUL.FTZ R2, R3, 0.5 ;  /* 0x3f00000003027820 */ /* 0x000fc60000410000 */
[----:B------:R-:W-:-:S04]  /*04e0*/  FFMA R0, -R5, R5, R4 ;  /* 0x0000000505007223 */ /* 0x000fc80000000104 */
[----:B------:R-:W-:-:S07]  /*04f0*/  FFMA R5, R0, R2, R5 ;  /* 0x0000000200057223 */ /* 0x000fce0000000005 */
.L_x_3:
[----:B------:R-:W-:Y:S05]  /*0500*/  BSYNC.RECONVERGENT B0 ;  /* 0x0000000000007941 */ /* 0x000fea0003800200 */
.L_x_1:
[----:B------:R-:W-:Y:S01]  /*0510*/  FMNMX R2, R5, 1, !PT ;  /* 0x3f80000005027809 */ /* 0x000fe20007800000 */
[----:B------:R-:W-:Y:S03]  /*0520*/  BSSY.RECONVERGENT B2, `(.L_x_4) ;  /* 0x000000e000027945 */ /* 0x000fe60003800200 */
[----:B------:R-:W0:Y:S08]  /*0530*/  MUFU.RCP R3, R2 ;  /* 0x0000000200037308 */ /* 0x000e300000001000 */
[----:B------:R-:W1:Y:S01]  /*0540*/  FCHK P0, R31, R2 ;  /* 0x000000021f007302 */ /* 0x000e620000000000 */
[----:B0-----:R-:W-:-:S04]  /*0550*/  FFMA R0, -R2, R3, 1 ;  /* 0x3f80000002007423 */ /* 0x001fc80000000103 */
[----:B------:R-:W-:-:S04]  /*0560*/  FFMA R0, R3, R0, R3 ;  /* 0x0000000003007223 */ /* 0x000fc80000000003 */
[----:B------:R-:W-:-:S04]  /*0570*/  FFMA R3, R31, R0, RZ ;  /* 0x000000001f037223 */ /* 0x000fc800000000ff */
[----:B------:R-:W-:-:S04]  /*0580*/  FFMA R4, -R2, R3, R31 ;  /* 0x0000000302047223 */ /* 0x000fc8000000011f */
[----:B------:R-:W-:Y:S01]  /*0590*/  FFMA R3, R0, R4, R3 ;  /* 0x0000000400037223 */ /* 0x000fe20000000003 */
[----:B-1----:R-:W-:Y:S06]  /*05a0*/  @!P0 BRA `(.L_x_5) ;  /* 0x0000000000148947 */ /* 0x002fec0003800000 */
[----:B------:R-:W-:Y:S01]  /*05b0*/  IMAD.MOV.U32 R29, RZ, RZ, R31 ;  /* 0x000000ffff1d7224 */ /* 0x000fe200078e001f */
[----:B------:R-:W-:Y:S02]  /*05c0*/  MOV R31, R2 ;  /* 0x00000002001f7202 */ /* 0x000fe40000000f00 */
[----:B------:R-:W-:-:S07]  /*05d0*/  MOV R28, 0x5f0 ;  /* 0x000005f0001c7802 */ /* 0x000fce0000000f00 */
[----:B------:R-:W-:Y:S05]  /*05e0*/  CALL.REL.NOINC `($__internal_1_$__cuda_sm3x_div_rn_noftz_f32_slowpath) ;  /* 0x0000002000247944 */ /* 0x000fea0003c00000 */
[----:B------:R-:W-:-:S07]  /*05f0*/  MOV R3, R0 ;  /* 0x0000000000037202 */ /* 0x000fce0000000f00 */
.L_x_5:
[----:B------:R-:W-:Y:S05]  /*0600*/  BSYNC.RECONVERGENT B2 ;  /* 0x0000000000027941 */ /* 0x000fea0003800200 */
.L_x_4:
[----:B------:R-:W0:Y:S01]  /*0610*/  MUFU.RCP R5, R2 ;  /* 0x0000000200057308 */ /* 0x000e220000001000 */
[----:B------:R1:W-:Y:S01]  /*0620*/  STG.E desc[UR12][R24.64], R3 ;  /* 0x0000000318007986 */ /* 0x0003e2000c10190c */
[----:B------:R-:W-:Y:S06]  /*0630*/  BSSY.RECONVERGENT B2, `(.L_x_6) ;  /* 0x000000c000027945 */ /* 0x000fec0003800200 */
[----:B------:R-:W2:Y:S01]  /*0640*/  FCHK P0, R21, R2 ;  /* 0x0000000215007302 */ /* 0x000ea20000000000 */
[----:B0-----:R-:W-:-:S04]  /*0650*/  FFMA R0, -R2, R5, 1 ;  /* 0x3f80000002007423 */ /* 0x001fc80000000105 */
[----:B------:R-:W-:-:S04]  /*0660*/  FFMA R27, R5, R0, R5 ;  /* 0x00000000051b7223 */ /* 0x000fc80000000005 */
[----:B------:R-:W-:-:S04]  /*0670*/  FFMA R0, R21, R27, RZ ;  /* 0x0000001b15007223 */ /* 0x000fc800000000ff */
[----:B------:R-:W-:-:S04]  /*0680*/  FFMA R5, -R2, R0, R21 ;  /* 0x0000000002057223 */ /* 0x000fc80000000115 */
[----:B------:R-:W-:Y:S01]  /*0690*/  FFMA R0, R27, R5, R0 ;  /* 0x000000051b007223 */ /* 0x000fe20000000000 */
[----:B-12---:R-:W-:Y:S06]  /*06a0*/  @!P0 BRA `(.L_x_7) ;  /* 0x0000000000108947 */ /* 0x006fec0003800000 */
[----:B------:R-:W-:Y:S01]  /*06b0*/  IMAD.MOV.U32 R29, RZ, RZ, R21 ;  /* 0x000000ffff1d7224 */ /* 0x000fe200078e0015 */
[----:B------:R-:W-:Y:S02]  /*06c0*/  MOV R31, R2 ;  /* 0x00000002001f7202 */ /* 0x000fe40000000f00 */
[----:B------:R-:W-:-:S07]  /*06d0*/  MOV R28, 0x6f0 ;  /* 0x000006f0001c7802 */ /* 0x000fce0000000f00 */
[----:B------:R-:W-:Y:S05]  /*06e0*/  CALL.REL.NOINC `($__internal_1_$__cuda_sm3x_div_rn_noftz_f32_slowpath) ;  /* 0x0000001c00e47944 */ /* 0x000fea0003c00000 */
.L_x_7:
[----:B------:R-:W-:Y:S05]  /*06f0*/  BSYNC.RECONVERGENT B2 ;  /* 0x0000000000027941 */ /* 0x000fea0003800200 */
.L_x_6:
[----:B------:R-:W0:Y:S01]  /*0700*/  @!P2 LDC.64 R2, c[0x0][0x390] ;  /* 0x0000e400ff02ab82 */ /* 0x000e220000000a00 */
[----:B------:R-:W-:Y:S01]  /*0710*/  VOTEU.ALL UP0, P2 ;  /* 0x0000000000ff7886 */ /* 0x000fe20001000000 */
[----:B------:R-:W-:Y:S01]  /*0720*/  MOV R5, UR5 ;  /* 0x0000000500057c02 */ /* 0x000fe20008000f00 */
[----:B------:R-:W-:Y:S01]  /*0730*/  IMAD.U32 R35, RZ, RZ, UR5 ;  /* 0x00000005ff237e24 */ /* 0x000fe2000f8e00ff */
[----:B------:R-:W-:Y:S01]  /*0740*/  @!P2 SHF.R.S32.HI R28, RZ, 0x1f, R13 ;  /* 0x0000001fff1ca819 */ /* 0x000fe2000001140d */
[----:B------:R1:W-:Y:S01]  /*0750*/  STG.E desc[UR12][R36.64], R0 ;  /* 0x0000000024007986 */ /* 0x0003e2000c10190c */
[----:B------:R-:W-:Y:S01]  /*0760*/  @!UP0 USHF.R.S32.HI UR14, URZ, 0x1f, UR6 ;  /* 0x0000001fff0e8899 */ /* 0x000fe20008011406 */
[----:B------:R-:W-:Y:S01]  /*0770*/  IMAD.WIDE R22, R5, 0x4, R22 ;  /* 0x0000000405167825 */ /* 0x000fe200078e0216 */
[----:B------:R-:W2:Y:S01]  /*0780*/  @!P3 LDC R27, c[0x0][0x39c] ;  /* 0x0000e700ff1bbb82 */ /* 0x000ea20000000800 */
[--C-:B------:R-:W-:Y:S02]  /*0790*/  @!P2 SHF.R.S32.HI R21, RZ, 0x1f, R26.reuse ;  /* 0x0000001fff15a819 */ /* 0x100fe4000001141a */
[----:B------:R-:W-:Y:S01]  /*07a0*/  @!P2 IADD3 R5, P0, P1, R13, UR6, R26 ;  /* 0x000000060d05ac10 */ /* 0x000fe2000f91e01a */
[----:B------:R-:W-:Y:S01]  /*07b0*/  IMAD.WIDE R34, R35, 0x4, R36 ;  /* 0x0000000423227825 */ /* 0x000fe200078e0224 */
[----:B------:R-:W3:Y:S02]  /*07c0*/  LDG.E R29, desc[UR12][R22.64] ;  /* 0x0000000c161d7981 */ /* 0x000ee4000c1e1900 */
[----:B------:R-:W-:-:S02]  /*07d0*/  @!P2 IADD3.X R28, PT, PT, R28, UR14, R21, P0, P1 ;  /* 0x0000000e1c1cac10 */ /* 0x000fc400087e2415 */
[----:B0-----:R-:W-:-:S04]  /*07e0*/  @!P2 LEA R4, P0, R5, R2, 0x2 ;  /* 0x000000020504a211 */ /* 0x001fc800078010ff */
[----:B------:R-:W-:Y:S02]  /*07f0*/  @!P2 LEA.HI.X R5, R5, R3, R28, 0x2, P0 ;  /* 0x000000030505a211 */ /* 0x000fe400000f141c */
[----:B------:R-:W-:Y:S01]  /*0800*/  MOV R3, UR5 ;  /* 0x0000000500037c02 */ /* 0x000fe20008000f00 */
[----:B--2---:R-:W-:Y:S02]  /*0810*/  @!P3 IMAD.WIDE R20, R27, 0x4, R22 ;  /* 0x000000041b14b825 */ /* 0x004fe400078e0216 */
[----:B------:R-:W3:Y:S02]  /*0820*/  @!P2 LDG.E R4, desc[UR12][R4.64+0x4] ;  /* 0x0000040c0404a981 */ /* 0x000ee4000c1e1900 */
[----:B------:R-:W-:Y:S02]  /*0830*/  IMAD.WIDE R24, R3, 0x4, R24 ;  /* 0x0000000403187825 */ /* 0x000fe400078e0218 */
[----:B------:R-:W2:Y:S04]  /*0840*/  LDG.E R27, desc[UR12][R34.64] ;  /* 0x0000000c221b7981 */ /* 0x000ea8000c1e1900 */
[----:B------:R-:W4:Y:S04]  /*0850*/  @!P3 LDG.E R20, desc[UR12][R20.64] ;  /* 0x0000000c1414b981 */ /* 0x000f28000c1e1900 */
[----:B------:R-:W5:Y:S01]  /*0860*/  LDG.E R3, desc[UR12][R24.64] ;  /* 0x0000000c18037981 */ /* 0x000f62000c1e1900 */
[----:B------:R-:W-:Y:S01]  /*0870*/  HFMA2 R2, -RZ, RZ, 0, 0 ;  /* 0x00000000ff027431 */ /* 0x000fe200000001ff */
[----:B-1----:R-:W-:Y:S01]  /*0880*/  MOV R0, RZ ;  /* 0x000000ff00007202 */ /* 0x002fe20000000f00 */
[----:B------:R-:W-:Y:S01]  /*0890*/  BSSY.RECONVERGENT B0, `(.L_x_8) ;  /* 0x0000013000007945 */ /* 0x000fe20003800200 */
[C---:B---3--:R-:W-:Y:S01]  /*08a0*/  @!P2 FADD R0, -R29.reuse, R4 ;  /* 0x000000041d00a221 */ /* 0x048fe20000000100 */
[----:B----4-:R-:W-:-:S04]  /*08b0*/  @!P3 FADD R2, -R29, R20 ;  /* 0x000000141d02b221 */ /* 0x010fc80000000100 */
[----:B--2---:R-:W-:Y:S01]  /*08c0*/  FFMA R2, R2, UR15, R27 ;  /* 0x0000000f02027c23 */ /* 0x004fe2000800001b */
[----:B-----5:R-:W-:-:S03]  /*08d0*/  FFMA R20, R0, UR15, R3 ;  /* 0x0000000f00147c23 */ /* 0x020fc60008000003 */
[----:B------:R-:W-:-:S04]  /*08e0*/  FMUL R21, R2, R2 ;  /* 0x0000000202157220 */ /* 0x000fc80000400000 */
[----:B------:R-:W-:-:S04]  /*08f0*/  FFMA R28, R20, R20, R21 ;  /* 0x00000014141c7223 */ /* 0x000fc80000000015 */
[----:B------:R-:W-:Y:S01]  /*0900*/  VIADD R0, R28, 0xf3000000 ;  /* 0xf30000001c007836 */ /* 0x000fe20000000000 */
[----:B------:R0:W1:Y:S04]  /*0910*/  MUFU.RSQ R3, R28 ;  /* 0x0000001c00037308 */ /* 0x0000680000001400 */
[----:B------:R-:W-:-:S13]  /*0920*/  ISETP.GT.U32.AND P0, PT, R0, 0x727fffff, PT ;  /* 0x727fffff0000780c */ /* 0x000fda0003f04070 */
[----:B01----:R-:W-:Y:S05]  /*0930*/  @!P0 BRA `(.L_x_9) ;  /* 0x0000000000108947 */ /* 0x003fea0003800000 */
[----:B------:R-:W-:Y:S02]  /*0940*/  MOV R3, R28 ;  /* 0x0000001c00037202 */ /* 0x000fe40000000f00 */
[----:B------:R-:W-:-:S07]  /*0950*/  MOV R0, 0x970 ;  /* 0x0000097000007802 */ /* 0x000fce0000000f00 */
[----:B------:R-:W-:Y:S05]  /*0960*/  CALL.REL.NOINC `($__internal_0_$__cuda_sm20_sqrt_rn_f32_slowpath) ;  /* 0x0000001800ec7944 */ /* 0x000fea0003c00000 */
[----:B------:R-:W-:Y:S05]  /*0970*/  BRA `(.L_x_10) ;  /* 0x0000000000107947 */ /* 0x000fea0003800000 */
.L_x_9:
[----:B------:R-:W-:Y:S01]  /*0980*/  FMUL.FTZ R5, R28, R3 ;  /* 0x000000031c057220 */ /* 0x000fe20000410000 */
[----:B------:R-:W-:-:S03]  /*0990*/  FMUL.FTZ R3, R3, 0.5 ;  /* 0x3f00000003037820 */ /* 0x000fc60000410000 */
[----:B------:R-:W-:-:S04]  /*09a0*/  FFMA R0, -R5, R5, R28 ;  /* 0x0000000505007223 */ /* 0x000fc8000000011c */
[----:B------:R-:W-:-:S07]  /*09b0*/  FFMA R5, R0, R3, R5 ;  /* 0x0000000300057223 */ /* 0x000fce0000000005 */
.L_x_10:
[----:B------:R-:W-:Y:S05]  /*09c0*/  BSYNC.RECONVERGENT B0 ;  /* 0x0000000000007941 */ /* 0x000fea0003800200 */
.L_x_8:
        /* <DEDUP_REMOVED lines=10> */
[----:B------:R-:W-:Y:S02]  /*0a70*/  MOV R29, R20 ;  /* 0x00000014001d7202 */ /* 0x000fe40000000f00 */
[----:B------:R-:W-:Y:S02]  /*0a80*/  MOV R31, R21 ;  /* 0x00000015001f7202 */ /* 0x000fe40000000f00 */
[----:B------:R-:W-:-:S07]  /*0a90*/  MOV R28, 0xab0 ;  /* 0x00000ab0001c7802 */ /* 0x000fce0000000f00 */
[----:B------:R-:W-:Y:S05]  /*0aa0*/  CALL.REL.NOINC `($__internal_1_$__cuda_sm3x_div_rn_noftz_f32_slowpath) ;  /* 0x0000001800f47944 */ /* 0x000fea0003c00000 */
[----:B------:R-:W-:-:S07]  /*0ab0*/  IMAD.MOV.U32 R3, RZ, RZ, R0 ;  /* 0x000000ffff037224 */ /* 0x000fce00078e0000 */
.L_x_12:
[----:B------:R-:W-:Y:S05]  /*0ac0*/  BSYNC.RECONVERGENT B2 ;  /* 0x0000000000027941 */ /* 0x000fea0003800200 */
.L_x_11:
        /* <DEDUP_REMOVED lines=10> */
[----:B------:R-:W-:Y:S02]  /*0b70*/  MOV R29, R2 ;  /* 0x00000002001d7202 */ /* 0x000fe40000000f00 */
[----:B------:R-:W-:Y:S02]  /*0b80*/  MOV R31, R21 ;  /* 0x00000015001f7202 */ /* 0x000fe40000000f00 */
[----:B------:R-:W-:-:S07]  /*0b90*/  MOV R28, 0xbb0 ;  /* 0x00000bb0001c7802 */ /* 0x000fce0000000f00 */
[----:B------:R-:W-:Y:S05]  /*0ba0*/  CALL.REL.NOINC `($__internal_1_$__cuda_sm3x_div_rn_noftz_f32_slowpath) ;  /* 0x0000001800b47944 */ /* 0x000fea0003c00000 */
.L_x_14:
[----:B------:R-:W-:Y:S05]  /*0bb0*/  BSYNC.RECONVERGENT B2 ;  /* 0x0000000000027941 */ /* 0x000fea0003800200 */
.L_x_13:
        /* <DEDUP_REMOVED lines=11> */
[----:B------:R-:W3:Y:S03]  /*0c70*/  LDG.E R31, desc[UR12][R22.64] ;  /* 0x0000000c161f7981 */ /* 0x000ee6000c1e1900 */
[----:B------:R-:W-:Y:S01]  /*0c80*/  @!P2 IADD3.X R30, PT, PT, R30, UR14, R21, P0, P1 ;  /* 0x0000000e1e1eac10 */ /* 0x000fe200087e2415 */
[----:B------:R-:W-:-:S05]  /*0c90*/  IMAD.WIDE R20, R27, 0x4, R34 ;  /* 0x000000041b147825 */ /* 0x000fca00078e0222 */
[----:B------:R-:W4:Y:S01]  /*0ca0*/  LDG.E R27, desc[UR12][R20.64] ;  /* 0x0000000c141b7981 */ /* 0x000f22000c1e1900 */
[----:B0-----:R-:W-:-:S04]  /*0cb0*/  @!P2 LEA R4, P0, R5, R2, 0x2 ;  /* 0x000000020504a211 */ /* 0x001fc800078010ff */
[----:B------:R-:W-:Y:S02]  /*0cc0*/  @!P2 LEA.HI.X R5, R5, R3, R30, 0x2, P0 ;  /* 0x000000030505a211 */ /* 0x000fe400000f141e */
[----:B------:R-:W-:Y:S01]  /*0cd0*/  MOV R3, UR5 ;  /* 0x0000000500037c02 */ /* 0x000fe20008000f00 */
[----:B--2---:R-:W-:Y:S02]  /*0ce0*/  @!P3 IMAD.WIDE R28, R29, 0x4, R22 ;  /* 0x000000041d1cb825 */ /* 0x004fe400078e0216 */
[----:B------:R-:W3:Y:S04]  /*0cf0*/  @!P2 LDG.E R4, desc[UR12][R4.64+0x4] ;  /* 0x0000040c0404a981 */ /* 0x000ee8000c1e1900 */
[----:B------:R-:W2:Y:S01]  /*0d00*/  @!P3 LDG.E R28, desc[UR12][R28.64] ;  /* 0x0000000c1c1cb981 */ /* 0x000ea2000c1e1900 */
[----:B------:R-:W-:-:S05]  /*0d10*/  IMAD.WIDE R24, R3, 0x4, R24 ;  /* 0x0000000403187825 */ /* 0x000fca00078e0218 */
[----:B------:R-:W5:Y:S01]  /*0d20*/  LDG.E R3, desc[UR12][R24.64] ;  /* 0x0000000c18037981 */ /* 0x000f62000c1e1900 */
[----:B------:R-:W-:Y:S01]  /*0d30*/  HFMA2 R2, -RZ, RZ, 0, 0 ;  /* 0x00000000ff027431 */ /* 0x000fe200000001ff */
[----:B------:R-:W-:Y:S01]  /*0d40*/  MOV R32, RZ ;  /* 0x000000ff00207202 */ /* 0x000fe20000000f00 */
[----:B------:R-:W-:Y:S01]  /*0d50*/  BSSY.RECONVERGENT B0, `(.L_x_15) ;  /* 0x0000013000007945 */ /* 0x000fe20003800200 */
[C---:B---3--:R-:W-:Y:S01]  /*0d60*/  @!P2 FADD R32, -R31.reuse, R4 ;  /* 0x000000041f20a221 */ /* 0x048fe20000000100 */
[----:B--2---:R-:W-:-:S04]  /*0d70*/  @!P3 FADD R2, -R31, R28 ;  /* 0x0000001c1f02b221 */ /* 0x004fc80000000100 */
[----:B----4-:R-:W-:Y:S01]  /*0d80*/  FFMA R2, R2, UR15, R27 ;  /* 0x0000000f02027c23 */ /* 0x010fe2000800001b */
[----:B-----5:R-:W-:-:S03]  /*0d90*/  FFMA R32, R32, UR15, R3 ;  /* 0x0000000f20207c23 */ /* 0x020fc60008000003 */
[----:B------:R-:W-:-:S04]  /*0da0*/  FMUL R27, R2, R2 ;  /* 0x00000002021b7220 */ /* 0x000fc80000400000 */
[----:B------:R-:W-:-:S04]  /*0db0*/  FFMA R28, R32, R32, R27 ;  /* 0x00000020201c7223 */ /* 0x000fc8000000001b */
[----:B-1----:R-:W-:Y:S01]  /*0dc0*/  VIADD R0, R28, 0xf3000000 ;  /* 0xf30000001c007836 */ /* 0x002fe20000000000 */
[----:B------:R0:W1:Y:S04]  /*0dd0*/  MUFU.RSQ R3, R28 ;  /* 0x0000001c00037308 */ /* 0x0000680000001400 */
[----:B------:R-:W-:-:S13]  /*0de0*/  ISETP.GT.U32.AND P0, PT, R0, 0x727fffff, PT ;  /* 0x727fffff0000780c */ /* 0x000fda0003f04070 */
[----:B01----:R-:W-:Y:S05]  /*0df0*/  @!P0 BRA `(.L_x_16) ;  /* 0x0000000000108947 */ /* 0x003fea0003800000 */
[----:B------:R-:W-:Y:S02]  /*0e00*/  MOV R3, R28 ;  /* 0x0000001c00037202 */ /* 0x000fe40000000f00 */
[----:B------:R-:W-:-:S07]  /*0e10*/  MOV R0, 0xe30 ;  /* 0x00000e3000007802 */ /* 0x000fce0000000f00 */
[----:B------:R-:W-:Y:S05]  /*0e20*/  CALL.REL.NOINC `($__internal_0_$__cuda_sm20_sqrt_rn_f32_slowpath) ;  /* 0x0000001400bc7944 */ /* 0x000fea0003c00000 */
[----:B------:R-:W-:Y:S05]  /*0e30*/  BRA `(.L_x_17) ;  /* 0x0000000000107947 */ /* 0x000fea0003800000 */
.L_x_16:
[----:B------:R-:W-:Y:S01]  /*0e40*/  FMUL.FTZ R5, R28, R3 ;  /* 0x000000031c057220 */ /* 0x000fe20000410000 */
[----:B------:R-:W-:-:S03]  /*0e50*/  FMUL.FTZ R3, R3, 0.5 ;  /* 0x3f00000003037820 */ /* 0x000fc60000410000 */
[----:B------:R-:W-:-:S04]  /*0e60*/  FFMA R0, -R5, R5, R28 ;  /* 0x0000000505007223 */ /* 0x000fc8000000011c */
[----:B------:R-:W-:-:S07]  /*0e70*/  FFMA R5, R0, R3, R5 ;  /* 0x0000000300057223 */ /* 0x000fce0000000005 */
.L_x_17:
[----:B------:R-:W-:Y:S05]  /*0e80*/  BSYNC.RECONVERGENT B0 ;  /* 0x0000000000007941 */ /* 0x000fea0003800200 */
.L_x_15:
        /* <DEDUP_REMOVED lines=11> */
[----:B------:R-:W-:-:S07]  /*0f40*/  MOV R28, 0xf60 ;  /* 0x00000f60001c7802 */ /* 0x000fce0000000f00 */
[----:B------:R-:W-:Y:S05]  /*0f50*/  CALL.REL.NOINC `($__internal_1_$__cuda_sm3x_div_rn_noftz_f32_slowpath) ;  /* 0x0000001400c87944 */ /* 0x000fea0003c00000 */
.L_x_19:
[----:B------:R-:W-:Y:S05]  /*0f60*/  BSYNC.RECONVERGENT B2 ;  /* 0x0000000000027941 */ /* 0x000fea0003800200 */
.L_x_18:
        /* <DEDUP_REMOVED lines=11> */
[----:B------:R-:W-:-:S07]  /*1020*/  MOV R28, 0x1040 ;  /* 0x00001040001c7802 */ /* 0x000fce0000000f00 */
[----:B------:R-:W-:Y:S05]  /*1030*/  CALL.REL.NOINC `($__internal_1_$__cuda_sm3x_div_rn_noftz_f32_slowpath) ;  /* 0x0000001400907944 */ /* 0x000fea0003c00000 */
[----:B------:R-:W-:-:S07]  /*1040*/  IMAD.MOV.U32 R27, RZ, RZ, R0 ;  /* 0x000000ffff1b7224 */ /* 0x000fce00078e0000 */
.L_x_21:
[----:B------:R-:W-:Y:S05]  /*1050*/  BSYNC.RECONVERGENT B2 ;  /* 0x0000000000027941 */ /* 0x000fea0003800200 */
.L_x_20:
[----:B------:R-:W0:Y:S01]  /*1060*/  @!P3 LDC R31, c[0x0][0x39c] ;  /* 0x0000e700ff1fbb82 */ /* 0x000e220000000800 */
[----:B------:R-:W-:Y:S01]  /*1070*/  MOV R29, UR5 ;  /* 0x00000005001d7c02 */ /* 0x000fe20008000f00 */
[----:B------:R-:W-:Y:S01]  /*1080*/  VOTEU.ALL UP0, P2 ;  /* 0x0000000000ff7886 */ /* 0x000fe20001000000 */
[----:B------:R-:W-:Y:S01]  /*1090*/  @!P2 SHF.R.S32.HI R5, RZ, 0x1f, R13 ;  /* 0x0000001fff05a819 */ /* 0x000fe2000001140d */
[----:B------:R1:W-:Y:S01]  /*10a0*/  STG.E desc[UR12][R20.64], R27 ;  /* 0x0000001b14007986 */ /* 0x0003e2000c10190c */
[----:B------:R-:W-:Y:S01]  /*10b0*/  @!P2 SHF.R.S32.HI R4, RZ, 0x1f, R26 ;  /* 0x0000001fff04a819 */ /* 0x000fe2000001141a */
[----:B------:R-:W-:Y:S01]  /*10c0*/  IMAD.WIDE R28, R29, 0x4, R22 ;  /* 0x000000041d1c7825 */ /* 0x000fe200078e0216 */
[----:B------:R-:W-:Y:S01]  /*10d0*/  @!UP0 USHF.R.S32.HI UR14, URZ, 0x1f, UR11 ;  /* 0x0000001fff0e8899 */ /* 0x000fe2000801140b */
[----:B------:R-:W2:Y:S01]  /*10e0*/  @!P2 LDC.64 R2, c[0x0][0x390] ;  /* 0x0000e400ff02ab82 */ /* 0x000ea20000000a00 */
[----:B------:R-:W-:Y:S02]  /*10f0*/  @!P2 IADD3 R0, P0, P1, R13, UR11, R26 ;  /* 0x0000000b0d00ac10 */ /* 0x000fe4000f91e01a */
[----:B------:R-:W-:-:S02]  /*1100*/  MOV R23, UR5 ;  /* 0x0000000500177c02 */ /* 0x000fc40008000f00 */
[----:B------:R-:W-:Y:S02]  /*1110*/  @!P2 IADD3.X R5, PT, PT, R5, UR14, R4, P0, P1 ;  /* 0x0000000e0505ac10 */ /* 0x000fe400087e2404 */
[----:B------:R-:W-:Y:S01]  /*1120*/  MOV R33, UR5 ;  /* 0x0000000500217c02 */ /* 0x000fe20008000f00 */
[----:B------:R-:W-:-:S04]  /*1130*/  IMAD.WIDE R22, R23, 0x4, R20 ;  /* 0x0000000417167825 */ /* 0x000fc800078e0214 */
[----:B0-----:R-:W-:Y:S02]  /*1140*/  @!P3 IMAD.WIDE R30, R31, 0x4, R28 ;  /* 0x000000041f1eb825 */ /* 0x001fe400078e021c */
[----:B------:R-:W3:Y:S04]  /*1150*/  LDG.E R29, desc[UR12][R28.64] ;  /* 0x0000000c1c1d7981 */ /* 0x000ee8000c1e1900 */
[----:B------:R-:W3:Y:S01]  /*1160*/  @!P3 LDG.E R30, desc[UR12][R30.64] ;  /* 0x0000000c1e1eb981 */ /* 0x000ee2000c1e1900 */
[----:B--2---:R-:W-:-:S04]  /*1170*/  @!P2 LEA R4, P0, R0, R2, 0x2 ;  /* 0x000000020004a211 */ /* 0x004fc800078010ff */
[----:B------:R-:W-:Y:S01]  /*1180*/  @!P2 LEA.HI.X R5, R0, R3, R5, 0x2, P0 ;  /* 0x000000030005a211 */ /* 0x000fe200000f1405 */
[----:B------:R-:W-:Y:S02]  /*1190*/  IMAD.WIDE R24, R33, 0x4, R24 ;  /* 0x0000000421187825 */ /* 0x000fe400078e0218 */
[----:B------:R-:W2:Y:S04]  /*11a0*/  LDG.E R33, desc[UR12][R22.64] ;  /* 0x0000000c16217981 */ /* 0x000ea8000c1e1900 */
[----:B------:R-:W4:Y:S04]  /*11b0*/  @!P2 LDG.E R4, desc[UR12][R4.64+0x4] ;  /* 0x0000040c0404a981 */ /* 0x000f28000c1e1900 */
[----:B------:R-:W5:Y:S01]  /*11c0*/  LDG.E R3, desc[UR12][R24.64] ;  /* 0x0000000c18037981 */ /* 0x000f62000c1e1900 */
[----:B-1----:R-:W-:-:S02]  /*11d0*/  HFMA2 R20, -RZ, RZ, 0, 0 ;  /* 0x00000000ff147431 */ /* 0x002fc400000001ff */
[----:B------:R-:W-:Y:S01]  /*11e0*/  IMAD.MOV.U32 R2, RZ, RZ, RZ ;  /* 0x000000ffff027224 */ /* 0x000fe200078e00ff */
[----:B------:R-:W-:Y:S01]  /*11f0*/  BSSY.RECONVERGENT B0, `(.L_x_22) ;  /* 0x0000013000007945 */ /* 0x000fe20003800200 */
[----:B---3--:R-:W-:-:S04]  /*1200*/  @!P3 FADD R2, -R29, R30 ;  /* 0x0000001e1d02b221 */ /* 0x008fc80000000100 */
[----:B--2---:R-:W-:Y:S01]  /*1210*/  FFMA R2, R2, UR15, R33 ;  /* 0x0000000f02027c23 */ /* 0x004fe20008000021 */
        /* <DEDUP_REMOVED lines=12> */
.L_x_23:
[----:B-1----:R-:W-:Y:S01]  /*12e0*/  FMUL.FTZ R5, R28, R3 ;  /* 0x000000031c057220 */ /* 0x002fe20000410000 */
[----:B------:R-:W-:-:S03]  /*12f0*/  FMUL.FTZ R3, R3, 0.5 ;  /* 0x3f00000003037820 */ /* 0x000fc60000410000 */
[----:B------:R-:W-:-:S04]  /*1300*/  FFMA R0, -R5, R5, R28 ;  /* 0x0000000505007223 */ /* 0x000fc8000000011c */
[----:B------:R-:W-:-:S07]  /*1310*/  FFMA R5, R0, R3, R5 ;  /* 0x0000000300057223 */ /* 0x000fce0000000005 */
.L_x_24:
[----:B------:R-:W-:Y:S05]  /*1320*/  BSYNC.RECONVERGENT B0 ;  /* 0x0000000000007941 */ /* 0x000fea0003800200 */
.L_x_22:
        /* <DEDUP_REMOVED lines=14> */
.L_x_26:
[----:B------:R-:W-:Y:S05]  /*1410*/  BSYNC.RECONVERGENT B2 ;  /* 0x0000000000027941 */ /* 0x000fea0003800200 */
.L_x_25:
        /* <DEDUP_REMOVED lines=14> */
[----:B------:R-:W-:-:S07]  /*1500*/  IMAD.MOV.U32 R3, RZ, RZ, R0 ;  /* 0x000000ffff037224 */ /* 0x000fce00078e0000 */
.L_x_28:
[----:B------:R-:W-:Y:S05]  /*1510*/  BSYNC.RECONVERGENT B2 ;  /* 0x0000000000027941 */ /* 0x000fea0003800200 */
.L_x_27:
[----:B------:R2:W-:Y:S01]  /*1520*/  STG.E desc[UR12][R22.64], R3 ;  /* 0x0000000316007986 */ /* 0x0005e2000c10190c */
[----:B------:R-:W-:Y:S01]  /*1530*/  UIADD3 UR9, UPT, UPT, UR9, 0x4, URZ ;  /* 0x0000000409097890 */ /* 0x000fe2000fffe0ff */
[----:B------:R-:W-:Y:S01]  /*1540*/  MOV R0, UR5 ;  /* 0x0000000500007c02 */ /* 0x000fe20008000f00 */
[----:B------:R-:W-:Y:S02]  /*1550*/  ULEA UR6, UR5, UR6, 0x2 ;  /* 0x0000000605067291 */ /* 0x000fe4000f8e10ff */
[----:B------:R-:W-:Y:S01]  /*1560*/  UISETP.NE.AND UP0, UPT, UR9, URZ, UPT ;  /* 0x000000ff0900728c */ /* 0x000fe2000bf05270 */
[----:B------:R-:W-:Y:S01]  /*1570*/  LEA R7, R0, R7, 0x2 ;  /* 0x0000000700077211 */ /* 0x000fe200078e10ff */
[----:B------:R-:W-:Y:S02]  /*1580*/  ULEA UR10, UR5, UR10, 0x2 ;  /* 0x0000000a050a7291 */ /* 0x000fe4000f8e10ff */
[----:B------:R-:W-:Y:S02]  /*1590*/  ULEA UR11, UR5, UR11, 0x2 ;  /* 0x0000000b050b7291 */ /* 0x000fe4000f8e10ff */
[----:B------:R-:W-:-:S03]  /*15a0*/  ULEA UR4, UR5, UR4, 0x2 ;  /* 0x0000000405047291 */ /* 0x000fc6000f8e10ff */
[----:B--2---:R-:W-:Y:S09]  /*15b0*/  BRA.U UP0, `(.L_x_29) ;  /* 0xffffffed00387547 */ /* 0x004ff2000b83ffff */
.L_x_0:
[----:B------:R-:W-:-:S13]  /*15c0*/  ISETP.NE.AND P0, PT, RZ, UR8, PT ;  /* 0x00000008ff007c0c */ /* 0x000fda000bf05270 */
[----:B0-----:R-:W-:Y:S05]  /*15d0*/  @!P0 EXIT ;  /* 0x000000000000894d */ /* 0x001fea0003800000 */
[----:B------:R-:W-:Y:S01]  /*15e0*/  UISETP.NE.AND UP0, UPT, UR8, 0x1, UPT ;  /* 0x000000010800788c */ /* 0x000fe2000bf05270 */
[----:B------:R-:W-:-:S08]  /*15f0*/  IADD3 R2, PT, PT, R26, R13, RZ ;  /* 0x0000000d1a027210 */ /* 0x000fd00007ffe0ff */
[----:B------:R-:W-:Y:S05]  /*1600*/  BRA.U !UP0, `(.L_x_30) ;  /* 0x0000000908747547 */ /* 0x000fea000b800000 */
[----:B------:R-:W0:Y:S01]  /*1610*/  LDC R19, c[0x0][0x39c] ;  /* 0x0000e700ff137b82 */ /* 0x000e220000000800 */
[----:B------:R-:W1:Y:S01]  /*1620*/  LDCU UR4, c[0x0][0x3a0] ;  /* 0x00007400ff0477ac */ /* 0x000e620008000800 */
[----:B------:R-:W-:-:S04]  /*1630*/  IMAD R7, R10, UR5, RZ ;  /* 0x000000050a077c24 */ /* 0x000fc8000f8e02ff */
[----:B------:R-:W-:Y:S02]  /*1640*/  IMAD.IADD R21, R2, 0x1, R7 ;  /* 0x0000000102157824 */ /* 0x000fe400078e0207 */
[----:B------:R-:W2:Y:S08]  /*1650*/  LDC.64 R16, c[0x0][0x390] ;  /* 0x0000e400ff107b82 */ /* 0x000eb00000000a00 */
[----:B------:R-:W3:Y:S01]  /*1660*/  LDC.64 R8, c[0x0][0x388] ;  /* 0x0000e200ff087b82 */ /* 0x000ee20000000a00 */
[----:B-1----:R-:W-:Y:S01]  /*1670*/  ISETP.GE.U32.AND P3, PT, R11, UR4, PT ;  /* 0x000000040b007c0c */ /* 0x002fe2000bf66070 */
[----:B------:R-:W1:Y:S01]  /*1680*/  LDCU UR4, c[0x0][0x398] ;  /* 0x00007300ff0477ac */ /* 0x000e620008000800 */
[----:B0-----:R-:W-:-:S05]  /*1690*/  ISETP.GE.AND P2, PT, R12, R19, PT ;  /* 0x000000130c00720c */ /* 0x001fca0003f46270 */
[----:B------:R-:W0:Y:S01]  /*16a0*/  LDC.64 R14, c[0x0][0x380] ;  /* 0x0000e000ff0e7b82 */ /* 0x000e220000000a00 */
[----:B--2---:R-:W-:-:S07]  /*16b0*/  IMAD.WIDE R16, R21, 0x4, R16 ;  /* 0x0000000415107825 */ /* 0x004fce00078e0210 */
[----:B------:R-:W2:Y:S01]  /*16c0*/  @!P2 LDC.64 R4, c[0x0][0x390] ;  /* 0x0000e400ff04ab82 */ /* 0x000ea20000000a00 */
[----:B------:R-:W-:Y:S01]  /*16d0*/  @!P2 SHF.R.S32.HI R0, RZ, 0x1f, R7 ;  /* 0x0000001fff00a819 */ /* 0x000fe20000011407 */
[----:B------:R-:W-:Y:S01]  /*16e0*/  @!P3 IMAD.WIDE R18, R19, 0x4, R16 ;  /* 0x000000041312b825 */ /* 0x000fe200078e0210 */
[----:B------:R-:W-:Y:S02]  /*16f0*/  @!P2 SHF.R.S32.HI R23, RZ, 0x1f, R13 ;  /* 0x0000001fff17a819 */ /* 0x000fe4000001140d */
[--C-:B------:R-:W-:Y:S02]  /*1700*/  @!P2 SHF.R.S32.HI R6, RZ, 0x1f, R26.reuse ;  /* 0x0000001fff06a819 */ /* 0x100fe4000001141a */
[----:B------:R-:W-:Y:S01]  /*1710*/  @!P2 IADD3 R3, P0, P1, R7, R13, R26 ;  /* 0x0000000d0703a210 */ /* 0x000fe2000791e01a */
[----:B---3--:R-:W-:Y:S01]  /*1720*/  IMAD.WIDE R8, R21, 0x4, R8 ;  /* 0x0000000415087825 */ /* 0x008fe200078e0208 */
[----:B------:R-:W3:Y:S02]  /*1730*/  @!P3 LDG.E R18, desc[UR12][R18.64] ;  /* 0x0000000c1212b981 */ /* 0x000ee4000c1e1900 */
[----:B------:R-:W-:-:S02]  /*1740*/  @!P2 IADD3.X R0, PT, PT, R0, R23, R6, P0, P1 ;  /* 0x000000170000a210 */ /* 0x000fc400007e2406 */
[----:B------:R-:W3:Y:S01]  /*1750*/  LDG.E R23, desc[UR12][R16.64] ;  /* 0x0000000c10177981 */ /* 0x000ee2000c1e1900 */
[----:B0-----:R-:W-:-:S03]  /*1760*/  IMAD.WIDE R14, R21, 0x4, R14 ;  /* 0x00000004150e7825 */ /* 0x001fc600078e020e */
[----:B------:R-:W1:Y:S01]  /*1770*/  LDG.E R21, desc[UR12][R8.64] ;  /* 0x0000000c08157981 */ /* 0x000e62000c1e1900 */
[----:B--2---:R-:W-:-:S04]  /*1780*/  @!P2 LEA R4, P0, R3, R4, 0x2 ;  /* 0x000000040304a211 */ /* 0x004fc800078010ff */
[----:B------:R-:W-:Y:S02]  /*1790*/  @!P2 LEA.HI.X R5, R3, R5, R0, 0x2, P0 ;  /* 0x000000050305a211 */ /* 0x000fe400000f1400 */
[----:B------:R-:W2:Y:S04]  /*17a0*/  LDG.E R3, desc[UR12][R14.64] ;  /* 0x0000000c0e037981 */ /* 0x000ea8000c1e1900 */
[----:B------:R-:W4:Y:S01]  /*17b0*/  @!P2 LDG.E R4, desc[UR12][R4.64+0x4] ;  /* 0x0000040c0404a981 */ /* 0x000f22000c1e1900 */
[----:B------:R-:W-:Y:S01]  /*17c0*/  HFMA2 R6, -RZ, RZ, 0, 0 ;  /* 0x00000000ff067431 */ /* 0x000fe200000001ff */
[----:B------:R-:W-:Y:S01]  /*17d0*/  MOV R0, RZ ;  /* 0x000000ff00007202 */ /* 0x000fe20000000f00 */
[----:B------:R-:W-:Y:S01]  /*17e0*/  BSSY.RECONVERGENT B0, `(.L_x_31) ;  /* 0x0000013000007945 */ /* 0x000fe20003800200 */
[----:B---3--:R-:W-:-:S04]  /*17f0*/  @!P3 FADD R6, -R23, R18 ;  /* 0x000000121706b221 */ /* 0x008fc80000000100 */
[----:B-1----:R-:W-:-:S04]  /*1800*/  FFMA R6, R6, UR4, R21 ;  /* 0x0000000406067c23 */ /* 0x002fc80008000015 */
[----:B------:R-:W-:Y:S01]  /*1810*/  FMUL R19, R6, R6 ;  /* 0x0000000606137220 */ /* 0x000fe20000400000 */
[----:B----4-:R-:W-:-:S04]  /*1820*/  @!P2 FADD R0, -R23, R4 ;  /* 0x000000041700a221 */ /* 0x010fc80000000100 */
[----:B--2---:R-:W-:-:S04]  /*1830*/  FFMA R18, R0, UR4, R3 ;  /* 0x0000000400127c23 */ /* 0x004fc80008000003 */
[----:B------:R-:W-:-:S05]  /*1840*/  FFMA R20, R18, R18, R19 ;  /* 0x0000001212147223 */ /* 0x000fca0000000013 */
[----:B------:R-:W-:Y:S01]  /*1850*/  IADD3 R0, PT, PT, R20, -0xd000000, RZ ;  /* 0xf300000014007810 */ /* 0x000fe20007ffe0ff */
[----:B------:R0:W1:Y:S03]  /*1860*/  MUFU.RSQ R3, R20 ;  /* 0x0000001400037308 */ /* 0x0000660000001400 */
[----:B------:R-:W-:-:S13]  /*1870*/  ISETP.GT.U32.AND P0, PT, R0, 0x727fffff, PT ;  /* 0x727fffff0000780c */ /* 0x000fda0003f04070 */
[----:B0-----:R-:W-:Y:S05]  /*1880*/  @!P0 BRA `(.L_x_32) ;  /* 0x0000000000108947 */ /* 0x001fea0003800000 */
[----:B-1----:R-:W-:Y:S01]  /*1890*/  IMAD.MOV.U32 R3, RZ, RZ, R20 ;  /* 0x000000ffff037224 */ /* 0x002fe200078e0014 */
[----:B------:R-:W-:-:S07]  /*18a0*/  MOV R0, 0x18c0 ;  /* 0x000018c000007802 */ /* 0x000fce0000000f00 */
[----:B------:R-:W-:Y:S05]  /*18b0*/  CALL.REL.NOINC `($__internal_0_$__cuda_sm20_sqrt_rn_f32_slowpath) ;  /* 0x0000000c00187944 */ /* 0x000fea0003c00000 */
[----:B------:R-:W-:Y:S05]  /*18c0*/  BRA `(.L_x_33) ;  /* 0x0000000000107947 */ /* 0x000fea0003800000 */
.L_x_32:
[----:B-1----:R-:W-:Y:S01]  /*18d0*/  FMUL.FTZ R5, R20, R3 ;  /* 0x0000000314057220 */ /* 0x002fe20000410000 */
[----:B------:R-:W-:-:S03]  /*18e0*/  FMUL.FTZ R3, R3, 0.5 ;  /* 0x3f00000003037820 */ /* 0x000fc60000410000 */
[----:B------:R-:W-:-:S04]  /*18f0*/  FFMA R0, -R5, R5, R20 ;  /* 0x0000000505007223 */ /* 0x000fc80000000114 */
[----:B------:R-:W-:-:S07]  /*1900*/  FFMA R5, R0, R3, R5 ;  /* 0x0000000300057223 */ /* 0x000fce0000000005 */
.L_x_33:
[----:B------:R-:W-:Y:S05]  /*1910*/  BSYNC.RECONVERGENT B0 ;  /* 0x0000000000007941 */ /* 0x000fea0003800200 */
.L_x_31:
        /* <DEDUP_REMOVED lines=13> */
.L_x_35:
[----:B------:R-:W-:Y:S05]  /*19f0*/  BSYNC.RECONVERGENT B2 ;  /* 0x0000000000027941 */ /* 0x000fea0003800200 */
.L_x_34:
        /* <DEDUP_REMOVED lines=13> */
[----:B------:R-:W-:-:S07]  /*1ad0*/  MOV R3, R0 ;  /* 0x0000000000037202 */ /* 0x000fce0000000f00 */
.L_x_37:
[----:B------:R-:W-:Y:S05]  /*1ae0*/  BSYNC.RECONVERGENT B2 ;  /* 0x0000000000027941 */ /* 0x000fea0003800200 */
.L_x_36:
[----:B------:R-:W0:Y:S01]  /*1af0*/  LDCU UR4, c[0x0][0x3a0] ;  /* 0x00007400ff0477ac */ /* 0x000e220008000800 */
[----:B------:R-:W1:Y:S01]  /*1b00*/  @!P2 LDC.64 R4, c[0x0][0x390] ;  /* 0x0000e400ff04ab82 */ /* 0x000e620000000a00 */
[----:B------:R-:W-:Y:S01]  /*1b10*/  @!P2 VIADD R7, R7, UR5 ;  /* 0x000000050707ac36 */ /* 0x000fe20008000000 */
[----:B------:R-:W-:Y:S01]  /*1b20*/  MOV R23, UR5 ;  /* 0x0000000500177c02 */ /* 0x000fe20008000f00 */
[----:B------:R2:W-:Y:S01]  /*1b30*/  STG.E desc[UR12][R8.64], R3 ;  /* 0x0000000308007986 */ /* 0x0005e2000c10190c */
[----:B------:R-:W-:Y:S02]  /*1b40*/  @!P2 SHF.R.S32.HI R19, RZ, 0x1f, R13 ;  /* 0x0000001fff13a819 */ /* 0x000fe4000001140d */
[----:B------:R-:W-:Y:S02]  /*1b50*/  @!P2 SHF.R.S32.HI R0, RZ, 0x1f, R7 ;  /* 0x0000001fff00a819 */ /* 0x000fe40000011407 */
[----:B------:R-:W-:Y:S01]  /*1b60*/  @!P2 IADD3 R20, P0, P1, R7, R13, R26 ;  /* 0x0000000d0714a210 */ /* 0x000fe2000791e01a */
[----:B------:R-:W-:Y:S01]  /*1b70*/  IMAD.WIDE R6, R23, 0x4, R16 ;  /* 0x0000000417067825 */ /* 0x000fe200078e0210 */
[----:B------:R-:W-:-:S02]  /*1b80*/  @!P2 SHF.R.S32.HI R18, RZ, 0x1f, R26 ;  /* 0x0000001fff12a819 */ /* 0x000fc4000001141a */
[----:B------:R-:W-:Y:S02]  /*1b90*/  MOV R17, UR5 ;  /* 0x0000000500117c02 */ /* 0x000fe40008000f00 */
[----:B------:R-:W-:Y:S02]  /*1ba0*/  @!P2 IADD3.X R0, PT, PT, R0, R19, R18, P0, P1 ;  /* 0x000000130000a210 */ /* 0x000fe400007e2412 */
[----:B0-----:R-:W-:Y:S01]  /*1bb0*/  ISETP.GE.U32.AND P3, PT, R11, UR4, PT ;  /* 0x000000040b007c0c */ /* 0x001fe2000bf66070 */
[----:B------:R-:W-:Y:S01]  /*1bc0*/  IMAD.WIDE R16, R17, 0x4, R8 ;  /* 0x0000000411107825 */ /* 0x000fe200078e0208 */
[----:B------:R-:W0:Y:S04]  /*1bd0*/  LDCU UR4, c[0x0][0x398] ;  /* 0x00007300ff0477ac */ /* 0x000e280008000800 */
[----:B------:R-:W0:Y:S01]  /*1be0*/  LDG.E R23, desc[UR12][R16.64] ;  /* 0x0000000c10177981 */ /* 0x000e22000c1e1900 */
[----:B-1----:R-:W-:-:S04]  /*1bf0*/  @!P2 LEA R4, P0, R20, R4, 0x2 ;  /* 0x000000041404a211 */ /* 0x002fc800078010ff */
[----:B------:R-:W-:Y:S02]  /*1c00*/  @!P2 LEA.HI.X R5, R20, R5, R0, 0x2, P0 ;  /* 0x000000051405a211 */ /* 0x000fe400000f1400 */
[----:B------:R-:W1:Y:S03]  /*1c10*/  @!P3 LDC R21, c[0x0][0x39c] ;  /* 0x0000e700ff15bb82 */ /* 0x000e660000000800 */
[----:B------:R-:W3:Y:S01]  /*1c20*/  @!P2 LDG.E R4, desc[UR12][R4.64+0x4] ;  /* 0x0000040c0404a981 */ /* 0x000ee2000c1e1900 */
[----:B-1----:R-:W-:Y:S01]  /*1c30*/  @!P3 IMAD.WIDE R18, R21, 0x4, R6 ;  /* 0x000000041512b825 */ /* 0x002fe200078e0206 */
[----:B------:R-:W-:Y:S02]  /*1c40*/  MOV R21, UR5 ;  /* 0x0000000500157c02 */ /* 0x000fe40008000f00 */
[----:B------:R-:W3:Y:S04]  /*1c50*/  LDG.E R7, desc[UR12][R6.64] ;  /* 0x0000000c06077981 */ /* 0x000ee8000c1e1900 */
[----:B------:R-:W4:Y:S01]  /*1c60*/  @!P3 LDG.E R18, desc[UR12][R18.64] ;  /* 0x0000000c1212b981 */ /* 0x000f22000c1e1900 */
[----:B------:R-:W-:-:S05]  /*1c70*/  IMAD.WIDE R14, R21, 0x4, R14 ;  /* 0x00000004150e7825 */ /* 0x000fca00078e020e */
[----:B------:R-:W5:Y:S01]  /*1c80*/  LDG.E R21, desc[UR12][R14.64] ;  /* 0x0000000c0e157981 */ /* 0x000f62000c1e1900 */
[----:B--2---:R-:W-:Y:S02]  /*1c90*/  HFMA2 R8, -RZ, RZ, 0, 0 ;  /* 0x00000000ff087431 */ /* 0x004fe400000001ff */
[----:B------:R-:W-:Y:S01]  /*1ca0*/  IMAD.MOV.U32 R0, RZ, RZ, RZ ;  /* 0x000000ffff007224 */ /* 0x000fe200078e00ff */
[----:B------:R-:W-:Y:S01]  /*1cb0*/  BSSY.RECONVERGENT B0, `(.L_x_38) ;  /* 0x0000013000007945 */ /* 0x000fe20003800200 */
[C---:B---3--:R-:W-:Y:S01]  /*1cc0*/  @!P2 FADD R8, -R7.reuse, R4 ;  /* 0x000000040708a221 */ /* 0x048fe20000000100 */
[----:B----4-:R-:W-:-:S04]  /*1cd0*/  @!P3 FADD R0, -R7, R18 ;  /* 0x000000120700b221 */ /* 0x010fc80000000100 */
[----:B0-----:R-:W-:Y:S01]  /*1ce0*/  FFMA R6, R0, UR4, R23 ;  /* 0x0000000400067c23 */ /* 0x001fe20008000017 */
[----:B-----5:R-:W-:-:S03]  /*1cf0*/  FFMA R8, R8, UR4, R21 ;  /* 0x0000000408087c23 */ /* 0x020fc60008000015 */
[----:B------:R-:W-:-:S04]  /*1d00*/  FMUL R3, R6, R6 ;  /* 0x0000000606037220 */ /* 0x000fc80000400000 */
        /* <DEDUP_REMOVED lines=9> */
.L_x_39:
[----:B-1----:R-:W-:Y:S01]  /*1da0*/  FMUL.FTZ R5, R4, R3 ;  /* 0x0000000304057220 */ /* 0x002fe20000410000 */
[----:B------:R-:W-:-:S03]  /*1db0*/  FMUL.FTZ R3, R3, 0.5 ;  /* 0x3f00000003037820 */ /* 0x000fc60000410000 */
[----:B------:R-:W-:-:S04]  /*1dc0*/  FFMA R0, -R5, R5, R4 ;  /* 0x0000000505007223 */ /* 0x000fc80000000104 */
[----:B------:R-:W-:-:S07]  /*1dd0*/  FFMA R5, R0, R3, R5 ;  /* 0x0000000300057223 */ /* 0x000fce0000000005 */
.L_x_40:
[----:B------:R-:W-:Y:S05]  /*1de0*/  BSYNC.RECONVERGENT B0 ;  /* 0x0000000000007941 */ /* 0x000fea0003800200 */
.L_x_38:
        /* <DEDUP_REMOVED lines=11> */
[----:B------:R-:W-:-:S07]  /*1ea0*/  MOV R28, 0x1ec0 ;  /* 0x00001ec0001c7802 */ /* 0x000fce0000000f00 */
[----:B------:R-:W-:Y:S05]  /*1eb0*/  CALL.REL.NOINC `($__internal_1_$__cuda_sm3x_div_rn_noftz_f32_slowpath) ;  /* 0x0000000400f07944 */ /* 0x000fea0003c00000 */
.L_x_42:
[----:B------:R-:W-:Y:S05]  /*1ec0*/  BSYNC.RECONVERGENT B2 ;  /* 0x0000000000027941 */ /* 0x000fea0003800200 */
.L_x_41:
        /* <DEDUP_REMOVED lines=14> */
.L_x_44:
[----:B------:R-:W-:Y:S05]  /*1fb0*/  BSYNC.RECONVERGENT B2 ;  /* 0x0000000000027941 */ /* 0x000fea0003800200 */
.L_x_43:
[----:B------:R0:W-:Y:S01]  /*1fc0*/  STG.E desc[UR12][R16.64], R3 ;  /* 0x0000000310007986 */ /* 0x0001e2000c10190c */
[----:B------:R-:W-:-:S07]  /*1fd0*/  IADD3 R10, PT, PT, R10, 0x2, RZ ;  /* 0x000000020a0a7810 */ /* 0x000fce0007ffe0ff */
.L_x_30:
[----:B------:R-:W1:Y:S02]  /*1fe0*/  LDC R0, c[0x0][0x3a4] ;  /* 0x0000e900ff007b82 */ /* 0x000e640000000800 */
[----:B-1----:R-:W-:-:S04]  /*1ff0*/  LOP3.LUT R0, R0, 0x1, RZ, 0xc0, !PT ;  /* 0x0000000100007812 */ /* 0x002fc800078ec0ff */
[----:B------:R-:W-:-:S13]  /*2000*/  ISETP.NE.U32.AND P0, PT, R0, 0x1, PT ;  /* 0x000000010000780c */ /* 0x000fda0003f05070 */
[----:B------:R-:W-:Y:S05]  /*2010*/  @P0 EXIT ;  /* 0x000000000000094d */ /* 0x000fea0003800000 */
[----:B------:R-:W1:Y:S01]  /*2020*/  LDC R19, c[0x0][0x39c] ;  /* 0x0000e700ff137b82 */ /* 0x000e620000000800 */
[----:B------:R-:W2:Y:S01]  /*2030*/  LDCU UR4, c[0x0][0x3a0] ;  /* 0x00007400ff0477ac */ /* 0x000ea20008000800 */
[----:B0-----:R-:W-:-:S04]  /*2040*/  IMAD R3, R10, UR5, RZ ;  /* 0x000000050a037c24 */ /* 0x001fc8000f8e02ff */
[----:B------:R-:W-:Y:S02]  /*2050*/  IMAD.IADD R17, R2, 0x1, R3 ;  /* 0x0000000102117824 */ /* 0x000fe400078e0203 */
[----:B------:R-:W0:Y:S08]  /*2060*/  LDC.64 R14, c[0x0][0x390] ;  /* 0x0000e400ff0e7b82 */ /* 0x000e300000000a00 */
[----:B------:R-:W3:Y:S01]  /*2070*/  LDC.64 R6, c[0x0][0x388] ;  /* 0x0000e200ff067b82 */ /* 0x000ee20000000a00 */
[----:B--2---:R-:W-:Y:S01]  /*2080*/  ISETP.GE.U32.AND P3, PT, R11, UR4, PT ;  /* 0x000000040b007c0c */ /* 0x004fe2000bf66070 */
[----:B------:R-:W2:Y:S01]  /*2090*/  LDCU UR4, c[0x0][0x398] ;  /* 0x00007300ff0477ac */ /* 0x000ea20008000800 */
[----:B-1----:R-:W-:-:S05]  /*20a0*/  ISETP.GE.AND P2, PT, R12, R19, PT ;  /* 0x000000130c00720c */ /* 0x002fca0003f46270 */
[----:B------:R-:W1:Y:S08]  /*20b0*/  LDC.64 R8, c[0x0][0x380] ;  /* 0x0000e000ff087b82 */ /* 0x000e700000000a00 */
[----:B------:R-:W4:Y:S01]  /*20c0*/  @!P2 LDC.64 R4, c[0x0][0x390] ;  /* 0x0000e400ff04ab82 */ /* 0x000f220000000a00 */
[----:B------:R-:W-:Y:S02]  /*20d0*/  @!P2 SHF.R.S32.HI R0, RZ, 0x1f, R3 ;  /* 0x0000001fff00a819 */ /* 0x000fe40000011403 */
[----:B------:R-:W-:Y:S01]  /*20e0*/  @!P2 IADD3 R12, P0, P1, R3, R13, R26 ;  /* 0x0000000d030ca210 */ /* 0x000fe2000791e01a */
[----:B0-----:R-:W-:Y:S01]  /*20f0*/  IMAD.WIDE R2, R17, 0x4, R14 ;  /* 0x0000000411027825 */ /* 0x001fe200078e020e */
[----:B------:R-:W-:-:S02]  /*2100*/  @!P2 SHF.R.S32.HI R13, RZ, 0x1f, R13 ;  /* 0x0000001fff0da819 */ /* 0x000fc4000001140d */
[----:B------:R-:W-:Y:S01]  /*2110*/  @!P2 SHF.R.S32.HI R26, RZ, 0x1f, R26 ;  /* 0x0000001fff1aa819 */ /* 0x000fe2000001141a */
[----:B------:R-:W-:-:S03]  /*2120*/  @!P3 IMAD.WIDE R10, R19, 0x4, R2 ;  /* 0x00000004130ab825 */ /* 0x000fc600078e0202 */
[----:B------:R-:W-:Y:S01]  /*2130*/  @!P2 IADD3.X R0, PT, PT, R0, R13, R26, P0, P1 ;  /* 0x0000000d0000a210 */ /* 0x000fe200007e241a */
[----:B------:R-:W5:Y:S01]  /*2140*/  LDG.E R3, desc[UR12][R2.64] ;  /* 0x0000000c02037981 */ /* 0x000f62000c1e1900 */
[----:B---3--:R-:W-:-:S03]  /*2150*/  IMAD.WIDE R6, R17, 0x4, R6 ;  /* 0x0000000411067825 */ /* 0x008fc600078e0206 */
[----:B------:R-:W5:Y:S01]  /*2160*/  @!P3 LDG.E R10, desc[UR12][R10.64] ;  /* 0x0000000c0a0ab981 */ /* 0x000f62000c1e1900 */
[----:B-1----:R-:W-:-:S03]  /*2170*/  IMAD.WIDE R8, R17, 0x4, R8 ;  /* 0x0000000411087825 */ /* 0x002fc600078e0208 */
[----:B------:R-:W2:Y:S01]  /*2180*/  LDG.E R15, desc[UR12][R6.64] ;  /* 0x0000000c060f7981 */ /* 0x000ea2000c1e1900 */
[----:B----4-:R-:W-:-:S03]  /*2190*/  @!P2 LEA R4, P0, R12, R4, 0x2 ;  /* 0x000000040c04a211 */ /* 0x010fc600078010ff */
[----:B------:R-:W3:Y:S01]  /*21a0*/  LDG.E R13, desc[UR12][R8.64] ;  /* 0x0000000c080d7981 */ /* 0x000ee2000c1e1900 */
[----:B------:R-:W-:-:S05]  /*21b0*/  @!P2 LEA.HI.X R5, R12, R5, R0, 0x2, P0 ;  /* 0x000000050c05a211 */ /* 0x000fca00000f1400 */
[----:B------:R-:W4:Y:S01]  /*21c0*/  @!P2 LDG.E R4, desc[UR12][R4.64+0x4] ;  /* 0x0000040c0404a981 */ /* 0x000f22000c1e1900 */
[----:B------:R-:W-:Y:S01]  /*21d0*/  HFMA2 R12, -RZ, RZ, 0, 0 ;  /* 0x00000000ff0c7431 */ /* 0x000fe200000001ff */
[----:B------:R-:W-:Y:S01]  /*21e0*/  MOV R0, RZ ;  /* 0x000000ff00007202 */ /* 0x000fe20000000f00 */
[----:B------:R-:W-:Y:S01]  /*21f0*/  BSSY.RECONVERGENT B0, `(.L_x_45) ;  /* 0x0000013000007945 */ /* 0x000fe20003800200 */
[----:B-----5:R-:W-:-:S04]  /*2200*/  @!P3 FADD R12, -R3, R10 ;  /* 0x0000000a030cb221 */ /* 0x020fc80000000100 */
[----:B--2---:R-:W-:Y:S01]  /*2210*/  FFMA R2, R12, UR4, R15 ;  /* 0x000000040c027c23 */ /* 0x004fe2000800000f */
[----:B----4-:R-:W-:-:S03]  /*2220*/  @!P2 FADD R0, -R3, R4 ;  /* 0x000000040300a221 */ /* 0x010fc60000000100 */
[----:B------:R-:W-:Y:S01]  /*2230*/  FMUL R3, R2, R2 ;  /* 0x0000000202037220 */ /* 0x000fe20000400000 */
[----:B---3--:R-:W-:-:S04]  /*2240*/  FFMA R10, R0, UR4, R13 ;  /* 0x00000004000a7c23 */ /* 0x008fc8000800000d */
        /* <DEDUP_REMOVED lines=9> */
.L_x_46:
[----:B-1----:R-:W-:Y:S01]  /*22e0*/  FMUL.FTZ R5, R12, R3 ;  /* 0x000000030c057220 */ /* 0x002fe20000410000 */
[----:B------:R-:W-:-:S03]  /*22f0*/  FMUL.FTZ R3, R3, 0.5 ;  /* 0x3f00000003037820 */ /* 0x000fc60000410000 */
[----:B------:R-:W-:-:S04]  /*2300*/  FFMA R0, -R5, R5, R12 ;  /* 0x0000000505007223 */ /* 0x000fc8000000010c */
[----:B------:R-:W-:-:S07]  /*2310*/  FFMA R5, R0, R3, R5 ;  /* 0x0000000300057223 */ /* 0x000fce0000000005 */
.L_x_47:
[----:B------:R-:W-:Y:S05]  /*2320*/  BSYNC.RECONVERGENT B0 ;  /* 0x0000000000007941 */ /* 0x000fea0003800200 */
.L_x_45:
        /* <DEDUP_REMOVED lines=13> */
.L_x_49:
[----:B------:R-:W-:Y:S05]  /*2400*/  BSYNC.RECONVERGENT B2 ;  /* 0x0000000000027941 */ /* 0x000fea0003800200 */
.L_x_48:
        /* <DEDUP_REMOVED lines=14> */
.L_x_51:
[----:B------:R-:W-:Y:S05]  /*24f0*/  BSYNC.RECONVERGENT B2 ;  /* 0x0000000000027941 */ /* 0x000fea0003800200 */
.L_x_50:
[----:B------:R-:W-:Y:S01]  /*2500*/  STG.E desc[UR12][R6.64], R3 ;  /* 0x0000000306007986 */ /* 0x000fe2000c10190c */
[----:B------:R-:W-:Y:S05]  /*2510*/  EXIT ;  /* 0x000000000000794d */ /* 0x000fea0003800000 */
        .weak           $__internal_0_$__cuda_sm20_sqrt_rn_f32_slowpath
        .type           $__internal_0_$__cuda_sm20_sqrt_rn_f32_slowpath,@function
        .size           $__internal_0_$__cuda_sm20_sqrt_rn_f32_slowpath,($__internal_1_$__cuda_sm3x_div_rn_noftz_f32_slowpath - $__internal_0_$__cuda_sm20_sqrt_rn_f32_slowpath)
$__internal_0_$__cuda_sm20_sqrt_rn_f32_slowpath:
[----:B------:R-:W-:-:S13]  /*2520*/  LOP3.LUT P0, RZ, R3, 0x7fffffff, RZ, 0xc0, !PT ;  /* 0x7fffffff03ff7812 */ /* 0x000fda000780c0ff */
[----:B------:R-:W-:Y:S01]  /*2530*/  @!P0 IMAD.MOV.U32 R5, RZ, RZ, R3 ;  /* 0x000000ffff058224 */ /* 0x000fe200078e0003 */
[----:B------:R-:W-:Y:S06]  /*2540*/  @!P0 BRA `(.L_x_52) ;  /* 0x0000000000408947 */ /* 0x000fec0003800000 */
[----:B------:R-:W-:-:S13]  /*2550*/  FSETP.GEU.FTZ.AND P0, PT, R3, RZ, PT ;  /* 0x000000ff0300720b */ /* 0x000fda0003f1e000 */
[----:B------:R-:W-:Y:S01]  /*2560*/  @!P0 MOV R5, 0x7fffffff ;  /* 0x7fffffff00058802 */ /* 0x000fe20000000f00 */
[----:B------:R-:W-:Y:S06]  /*2570*/  @!P0 BRA `(.L_x_52) ;  /* 0x0000000000348947 */ /* 0x000fec0003800000 */
[----:B------:R-:W-:-:S13]  /*2580*/  FSETP.GTU.FTZ.AND P0, PT, |R3|, +INF , PT ;  /* 0x7f8000000300780b */ /* 0x000fda0003f1c200 */
[----:B------:R-:W-:Y:S01]  /*2590*/  @P0 FADD.FTZ R5, R3, 1 ;  /* 0x3f80000003050421 */ /* 0x000fe20000010000 */
[----:B------:R-:W-:Y:S06]  /*25a0*/  @P0 BRA `(.L_x_52) ;  /* 0x0000000000280947 */ /* 0x000fec0003800000 */
[----:B------:R-:W-:-:S13]  /*25b0*/  FSETP.NEU.FTZ.AND P0, PT, |R3|, +INF , PT ;  /* 0x7f8000000300780b */ /* 0x000fda0003f1d200 */
[----:B------:R-:W-:-:S04]  /*25c0*/  @P0 FFMA R28, R3, 1.84467440737095516160e+19, RZ ;  /* 0x5f800000031c0823 */ /* 0x000fc800000000ff */
[----:B------:R-:W0:Y:S02]  /*25d0*/  @P0 MUFU.RSQ R29, R28 ;  /* 0x0000001c001d0308 */ /* 0x000e240000001400 */
[----:B0-----:R-:W-:Y:S01]  /*25e0*/  @P0 FMUL.FTZ R27, R28, R29 ;  /* 0x0000001d1c1b0220 */ /* 0x001fe20000410000 */
[----:B------:R-:W-:-:S03]  /*25f0*/  @P0 FMUL.FTZ R4, R29, 0.5 ;  /* 0x3f0000001d040820 */ /* 0x000fc60000410000 */
[----:B------:R-:W-:-:S04]  /*2600*/  @P0 FADD.FTZ R5, -R27, -RZ ;  /* 0x800000ff1b050221 */ /* 0x000fc80000010100 */
[----:B------:R-:W-:Y:S01]  /*2610*/  @P0 FFMA R30, R27, R5, R28 ;  /* 0x000000051b1e0223 */ /* 0x000fe2000000001c */
[----:B------:R-:W-:-:S03]  /*2620*/  @!P0 MOV R5, R3 ;  /* 0x0000000300058202 */ /* 0x000fc60000000f00 */
[----:B------:R-:W-:-:S04]  /*2630*/  @P0 FFMA R4, R30, R4, R27 ;  /* 0x000000041e040223 */ /* 0x000fc8000000001b */
[----:B------:R-:W-:-:S07]  /*2640*/  @P0 FMUL.FTZ R5, R4, 2.3283064365386962891e-10 ;  /* 0x2f80000004050820 */ /* 0x000fce0000410000 */
.L_x_52:
[----:B------:R-:W-:Y:S01]  /*2650*/  MOV R28, R0 ;  /* 0x00000000001c7202 */ /* 0x000fe20000000f00 */
[----:B------:R-:W-:-:S04]  /*2660*/  IMAD.MOV.U32 R29, RZ, RZ, 0x0 ;  /* 0x00000000ff1d7424 */ /* 0x000fc800078e00ff */
[----:B------:R-:W-:Y:S05]  /*2670*/  RET.REL.NODEC R28 `(_Z6primalPfS_S_fiii) ;  /* 0xffffffd81c607950 */ /* 0x000fea0003c3ffff */
        .weak           $__internal_1_$__cuda_sm3x_div_rn_noftz_f32_slowpath
        .type           $__internal_1_$__cuda_sm3x_div_rn_noftz_f32_slowpath,@function
        .size           $__internal_1_$__cuda_sm3x_div_rn_noftz_f32_slowpath,(.L_x_66 - $__internal_1_$__cuda_sm3x_div_rn_noftz_f32_slowpath)
$__internal_1_$__cuda_sm3x_div_rn_noftz_f32_slowpath:
[----:B------:R-:W-:Y:S01]  /*2680*/  SHF.R.U32.HI R5, RZ, 0x17, R31 ;  /* 0x00000017ff057819 */ /* 0x000fe2000001161f */
[----:B------:R-:W-:Y:S01]  /*2690*/  BSSY.RECONVERGENT B0, `(.L_x_53) ;  /* 0x0000065000007945 */ /* 0x000fe20003800200 */
[----:B------:R-:W-:Y:S02]  /*26a0*/  SHF.R.U32.HI R30, RZ, 0x17, R29 ;  /* 0x00000017ff1e7819 */ /* 0x000fe4000001161d */
[----:B------:R-:W-:Y:S02]  /*26b0*/  LOP3.LUT R5, R5, 0xff, RZ, 0xc0, !PT ;  /* 0x000000ff05057812 */ /* 0x000fe400078ec0ff */
[----:B------:R-:W-:Y:S02]  /*26c0*/  LOP3.LUT R30, R30, 0xff, RZ, 0xc0, !PT ;  /* 0x000000ff1e1e7812 */ /* 0x000fe400078ec0ff */
[----:B------:R-:W-:Y:S02]  /*26d0*/  IADD3 R0, PT, PT, R5, -0x1, RZ ;  /* 0xffffffff05007810 */ /* 0x000fe40007ffe0ff */
[----:B------:R-:W-:-:S02]  /*26e0*/  IADD3 R3, PT, PT, R30, -0x1, RZ ;  /* 0xffffffff1e037810 */ /* 0x000fc40007ffe0ff */
[----:B------:R-:W-:Y:S02]  /*26f0*/  ISETP.GT.U32.AND P0, PT, R0, 0xfd, PT ;  /* 0x000000fd0000780c */ /* 0x000fe40003f04070 */
[----:B------:R-:W-:Y:S02]  /*2700*/  MOV R0, R31 ;  /* 0x0000001f00007202 */ /* 0x000fe40000000f00 */
[----:B------:R-:W-:-:S13]  /*2710*/  ISETP.GT.U32.OR P0, PT, R3, 0xfd, P0 ;  /* 0x000000fd0300780c */ /* 0x000fda0000704470 */
[----:B------:R-:W-:Y:S01]  /*2720*/  @!P0 IMAD.MOV.U32 R4, RZ, RZ, RZ ;  /* 0x000000ffff048224 */ /* 0x000fe200078e00ff */
[----:B------:R-:W-:Y:S06]  /*2730*/  @!P0 BRA `(.L_x_54) ;  /* 0x0000000000648947 */ /* 0x000fec0003800000 */
[----:B------:R-:W-:Y:S02]  /*2740*/  FSETP.GTU.FTZ.AND P0, PT, |R29|, +INF , PT ;  /* 0x7f8000001d00780b */ /* 0x000fe40003f1c200 */
[----:B------:R-:W-:-:S04]  /*2750*/  FSETP.GTU.FTZ.AND P1, PT, |R31|, +INF , PT ;  /* 0x7f8000001f00780b */ /* 0x000fc80003f3c200 */
[----:B------:R-:W-:-:S13]  /*2760*/  PLOP3.LUT P0, PT, P0, P1, PT, 0xf8, 0x8f ;  /* 0x00000000008f781c */ /* 0x000fda0000703f70 */
[----:B------:R-:W-:Y:S05]  /*2770*/  @P0 BRA `(.L_x_55) ;  /* 0x0000000400540947 */ /* 0x000fea0003800000 */
[----:B------:R-:W-:-:S13]  /*2780*/  LOP3.LUT P0, RZ, R0, 0x7fffffff, R29, 0xc8, !PT ;  /* 0x7fffffff00ff7812 */ /* 0x000fda000780c81d */
[----:B------:R-:W-:Y:S05]  /*2790*/  @!P0 BRA `(.L_x_56) ;  /* 0x0000000400448947 */ /* 0x000fea0003800000 */
[----:B------:R-:W-:Y:S02]  /*27a0*/  FSETP.NEU.FTZ.AND P4, PT, |R29|, +INF , PT ;  /* 0x7f8000001d00780b */ /* 0x000fe40003f9d200 */
[----:B------:R-:W-:Y:S02]  /*27b0*/  FSETP.NEU.FTZ.AND P1, PT, |R31|, +INF , PT ;  /* 0x7f8000001f00780b */ /* 0x000fe40003f3d200 */
[----:B------:R-:W-:-:S11]  /*27c0*/  FSETP.NEU.FTZ.AND P0, PT, |R29|, +INF , PT ;  /* 0x7f8000001d00780b */ /* 0x000fd60003f1d200 */
[----:B------:R-:W-:Y:S05]  /*27d0*/  @!P1 BRA !P4, `(.L_x_56) ;  /* 0x0000000400349947 */ /* 0x000fea0006000000 */
[----:B------:R-:W-:-:S04]  /*27e0*/  LOP3.LUT P4, RZ, R29, 0x7fffffff, RZ, 0xc0, !PT ;  /* 0x7fffffff1dff7812 */ /* 0x000fc8000788c0ff */
[----:B------:R-:W-:-:S13]  /*27f0*/  PLOP3.LUT P1, PT, P1, P4, PT, 0x2f, 0xf2 ;  /* 0x0000000000f2781c */ /* 0x000fda0000f28577 */
[----:B------:R-:W-:Y:S05]  /*2800*/  @P1 BRA `(.L_x_57) ;  /* 0x0000000400201947 */ /* 0x000fea0003800000 */
[----:B------:R-:W-:-:S04]  /*2810*/  LOP3.LUT P1, RZ, R0, 0x7fffffff, RZ, 0xc0, !PT ;  /* 0x7fffffff00ff7812 */ /* 0x000fc8000782c0ff */
[----:B------:R-:W-:-:S13]  /*2820*/  PLOP3.LUT P0, PT, P0, P1, PT, 0x2f, 0xf2 ;  /* 0x0000000000f2781c */ /* 0x000fda0000702577 */
[----:B------:R-:W-:Y:S05]  /*2830*/  @P0 BRA `(.L_x_58) ;  /* 0x0000000400080947 */ /* 0x000fea0003800000 */
[----:B------:R-:W-:-:S04]  /*2840*/  IADD3 R3, PT, PT, R30, -0x1, RZ ;  /* 0xffffffff1e037810 */ /* 0x000fc80007ffe0ff */
[----:B------:R-:W-:Y:S02]  /*2850*/  ISETP.GE.AND P0, PT, R3, RZ, PT ;  /* 0x000000ff0300720c */ /* 0x000fe40003f06270 */
[----:B------:R-:W-:-:S04]  /*2860*/  IADD3 R3, PT, PT, R5, -0x1, RZ ;  /* 0xffffffff05037810 */ /* 0x000fc80007ffe0ff */
[----:B------:R-:W-:-:S07]  /*2870*/  ISETP.GE.AND P1, PT, R3, RZ, PT ;  /* 0x000000ff0300720c */ /* 0x000fce0003f26270 */
[----:B------:R-:W-:Y:S01]  /*2880*/  @P0 MOV R4, RZ ;  /* 0x000000ff00040202 */ /* 0x000fe20000000f00 */
[----:B------:R-:W-:Y:S02]  /*2890*/  @!P0 IMAD.MOV.U32 R4, RZ, RZ, -0x40 ;  /* 0xffffffc0ff048424 */ /* 0x000fe400078e00ff */
[----:B------:R-:W-:-:S03]  /*28a0*/  @!P0 FFMA R29, R29, 1.84467440737095516160e+19, RZ ;  /* 0x5f8000001d1d8823 */ /* 0x000fc600000000ff */
[----:B------:R-:W-:Y:S01]  /*28b0*/  @!P1 FFMA R0, R31, 1.84467440737095516160e+19, RZ ;  /* 0x5f8000001f009823 */ /* 0x000fe200000000ff */
[----:B------:R-:W-:-:S07]  /*28c0*/  @!P1 IADD3 R4, PT, PT, R4, 0x40, RZ ;  /* 0x0000004004049810 */ /* 0x000fce0007ffe0ff */
.L_x_54:
[----:B------:R-:W-:Y:S01]  /*28d0*/  LEA R33, R5, 0xc0800000, 0x17 ;  /* 0xc080000005217811 */ /* 0x000fe200078eb8ff */
[----:B------:R-:W-:Y:S01]  /*28e0*/  BSSY.RECONVERGENT B1, `(.L_x_59) ;  /* 0x0000036000017945 */ /* 0x000fe20003800200 */
[----:B------:R-:W-:Y:S02]  /*28f0*/  IADD3 R30, PT, PT, R30, -0x7f, RZ ;  /* 0xffffff811e1e7810 */ /* 0x000fe40007ffe0ff */
[----:B------:R-:W-:-:S03]  /*2900*/  IADD3 R33, PT, PT, -R33, R0, RZ ;  /* 0x0000000021217210 */ /* 0x000fc60007ffe1ff */
[----:B------:R-:W-:Y:S01]  /*2910*/  IMAD R0, R30, -0x800000, R29 ;  /* 0xff8000001e007824 */ /* 0x000fe200078e021d */
[----:B------:R-:W0:Y:S01]  /*2920*/  MUFU.RCP R32, R33 ;  /* 0x0000002100207308 */ /* 0x000e220000001000 */
[----:B------:R-:W-:-:S04]  /*2930*/  FADD.FTZ R27, -R33, -RZ ;  /* 0x800000ff211b7221 */ /* 0x000fc80000010100 */
[----:B0-----:R-:W-:-:S04]  /*2940*/  FFMA R3, R32, R27, 1 ;  /* 0x3f80000020037423 */ /* 0x001fc8000000001b */
[----:B------:R-:W-:-:S04]  /*2950*/  FFMA R3, R32, R3, R32 ;  /* 0x0000000320037223 */ /* 0x000fc80000000020 */
[----:B------:R-:W-:-:S04]  /*2960*/  FFMA R32, R0, R3, RZ ;  /* 0x0000000300207223 */ /* 0x000fc800000000ff */
[----:B------:R-:W-:-:S04]  /*2970*/  FFMA R29, R27, R32, R0 ;  /* 0x000000201b1d7223 */ /* 0x000fc80000000000 */
[----:B------:R-:W-:Y:S01]  /*2980*/  FFMA R32, R3, R29, R32 ;  /* 0x0000001d03207223 */ /* 0x000fe20000000020 */
[----:B------:R-:W-:-:S03]  /*2990*/  IADD3 R29, PT, PT, R30, 0x7f, -R5 ;  /* 0x0000007f1e1d7810 */ /* 0x000fc60007ffe805 */
[----:B------:R-:W-:Y:S02]  /*29a0*/  FFMA R27, R27, R32, R0 ;  /* 0x000000201b1b7223 */ /* 0x000fe40000000000 */
[----:B------:R-:W-:Y:S02]  /*29b0*/  IMAD.IADD R29, R29, 0x1, R4 ;  /* 0x000000011d1d7824 */ /* 0x000fe400078e0204 */
[----:B------:R-:W-:-:S05]  /*29c0*/  FFMA R0, R3, R27, R32 ;  /* 0x0000001b03007223 */ /* 0x000fca0000000020 */
[----:B------:R-:W-:-:S04]  /*29d0*/  SHF.R.U32.HI R5, RZ, 0x17, R0 ;  /* 0x00000017ff057819 */ /* 0x000fc80000011600 */
[----:B------:R-:W-:-:S04]  /*29e0*/  LOP3.LUT R4, R5, 0xff, RZ, 0xc0, !PT ;  /* 0x000000ff05047812 */ /* 0x000fc800078ec0ff */
[----:B------:R-:W-:-:S04]  /*29f0*/  IADD3 R4, PT, PT, R4, R29, RZ ;  /* 0x0000001d04047210 */ /* 0x000fc80007ffe0ff */
[----:B------:R-:W-:-:S04]  /*2a00*/  IADD3 R5, PT, PT, R4, -0x1, RZ ;  /* 0xffffffff04057810 */ /* 0x000fc80007ffe0ff */
[----:B------:R-:W-:-:S13]  /*2a10*/  ISETP.GE.U32.AND P0, PT, R5, 0xfe, PT ;  /* 0x000000fe0500780c */ /* 0x000fda0003f06070 */
[----:B------:R-:W-:Y:S05]  /*2a20*/  @!P0 BRA `(.L_x_60) ;  /* 0x0000000000808947 */ /* 0x000fea0003800000 */
[----:B------:R-:W-:-:S13]  /*2a30*/  ISETP.GT.AND P0, PT, R4, 0xfe, PT ;  /* 0x000000fe0400780c */ /* 0x000fda0003f04270 */
[----:B------:R-:W-:Y:S05]  /*2a40*/  @P0 BRA `(.L_x_61) ;  /* 0x00000000006c0947 */ /* 0x000fea0003800000 */
[----:B------:R-:W-:-:S13]  /*2a50*/  ISETP.GE.AND P0, PT, R4, 0x1, PT ;  /* 0x000000010400780c */ /* 0x000fda0003f06270 */
[----:B------:R-:W-:Y:S05]  /*2a60*/  @P0 BRA `(.L_x_62) ;  /* 0x0000000000740947 */ /* 0x000fea0003800000 */
[----:B------:R-:W-:Y:S02]  /*2a70*/  ISETP.GE.AND P0, PT, R4, -0x18, PT ;  /* 0xffffffe80400780c */ /* 0x000fe40003f06270 */
[----:B------:R-:W-:-:S11]  /*2a80*/  LOP3.LUT R0, R0, 0x80000000, RZ, 0xc0, !PT ;  /* 0x8000000000007812 */ /* 0x000fd600078ec0ff */
[----:B------:R-:W-:Y:S05]  /*2a90*/  @!P0 BRA `(.L_x_62) ;  /* 0x0000000000688947 */ /* 0x000fea0003800000 */
[CCC-:B------:R-:W-:Y:S01]  /*2aa0*/  FFMA.RZ R5, R3.reuse, R27.reuse, R32.reuse ;  /* 0x0000001b03057223 */ /* 0x1c0fe2000000c020 */
[CCC-:B------:R-:W-:Y:S01]  /*2ab0*/  FFMA.RP R29, R3.reuse, R27.reuse, R32.reuse ;  /* 0x0000001b031d7223 */ /* 0x1c0fe20000008020 */
[----:B------:R-:W-:Y:S01]  /*2ac0*/  FFMA.RM R32, R3, R27, R32 ;  /* 0x0000001b03207223 */ /* 0x000fe20000004020 */
[C---:B------:R-:W-:Y:S02]  /*2ad0*/  IADD3 R3, PT, PT, R4.reuse, 0x20, RZ ;  /* 0x0000002004037810 */ /* 0x040fe40007ffe0ff */
[----:B------:R-:W-:Y:S02]  /*2ae0*/  LOP3.LUT R5, R5, 0x7fffff, RZ, 0xc0, !PT ;  /* 0x007fffff05057812 */ /* 0x000fe400078ec0ff */
[C---:B------:R-:W-:Y:S02]  /*2af0*/  ISETP.NE.AND P4, PT, R4.reuse, RZ, PT ;  /* 0x000000ff0400720c */ /* 0x040fe40003f85270 */
[----:B------:R-:W-:Y:S02]  /*2b00*/  LOP3.LUT R30, R5, 0x800000, RZ, 0xfc, !PT ;  /* 0x00800000051e7812 */ /* 0x000fe400078efcff */
[----:B------:R-:W-:Y:S01]  /*2b10*/  ISETP.NE.AND P1, PT, R4, RZ, PT ;  /* 0x000000ff0400720c */ /* 0x000fe20003f25270 */
[----:B------:R-:W-:Y:S01]  /*2b20*/  IMAD.MOV R4, RZ, RZ, -R4 ;  /* 0x000000ffff047224 */ /* 0x000fe200078e0a04 */
[----:B------:R-:W-:-:S02]  /*2b30*/  SHF.L.U32 R3, R30, R3, RZ ;  /* 0x000000031e037219 */ /* 0x000fc400000006ff */
[----:B------:R-:W-:Y:S02]  /*2b40*/  FSETP.NEU.FTZ.AND P0, PT, R29, R32, PT ;  /* 0x000000201d00720b */ /* 0x000fe40003f1d000 */
[----:B------:R-:W-:Y:S02]  /*2b50*/  SEL R5, R4, RZ, P4 ;  /* 0x000000ff04057207 */ /* 0x000fe40002000000 */
[----:B------:R-:W-:Y:S02]  /*2b60*/  ISETP.NE.AND P1, PT, R3, RZ, P1 ;  /* 0x000000ff0300720c */ /* 0x000fe40000f25270 */
[----:B------:R-:W-:Y:S02]  /*2b70*/  SHF.R.U32.HI R30, RZ, R5, R30 ;  /* 0x00000005ff1e7219 */ /* 0x000fe4000001161e */
[----:B------:R-:W-:Y:S02]  /*2b80*/  PLOP3.LUT P0, PT, P0, P1, PT, 0xf8, 0x8f ;  /* 0x00000000008f781c */ /* 0x000fe40000703f70 */
[----:B------:R-:W-:-:S02]  /*2b90*/  SHF.R.U32.HI R4, RZ, 0x1, R30 ;  /* 0x00000001ff047819 */ /* 0x000fc4000001161e */
[----:B------:R-:W-:-:S04]  /*2ba0*/  SEL R3, RZ, 0x1, !P0 ;  /* 0x00000001ff037807 */ /* 0x000fc80004000000 */
[----:B------:R-:W-:-:S04]  /*2bb0*/  LOP3.LUT R3, R3, 0x1, R4, 0xf8, !PT ;  /* 0x0000000103037812 */ /* 0x000fc800078ef804 */
[----:B------:R-:W-:-:S04]  /*2bc0*/  LOP3.LUT R3, R3, R30, RZ, 0xc0, !PT ;  /* 0x0000001e03037212 */ /* 0x000fc800078ec0ff */
[----:B------:R-:W-:-:S04]  /*2bd0*/  IADD3 R3, PT, PT, R4, R3, RZ ;  /* 0x0000000304037210 */ /* 0x000fc80007ffe0ff */
[----:B------:R-:W-:Y:S01]  /*2be0*/  LOP3.LUT R0, R3, R0, RZ, 0xfc, !PT ;  /* 0x0000000003007212 */ /* 0x000fe200078efcff */
[----:B------:R-:W-:Y:S06]  /*2bf0*/  BRA `(.L_x_62) ;  /* 0x0000000000107947 */ /* 0x000fec0003800000 */
.L_x_61:
[----:B------:R-:W-:-:S04]  /*2c00*/  LOP3.LUT R0, R0, 0x80000000, RZ, 0xc0, !PT ;  /* 0x8000000000007812 */ /* 0x000fc800078ec0ff */
[----:B------:R-:W-:Y:S01]  /*2c10*/  LOP3.LUT R0, R0, 0x7f800000, RZ, 0xfc, !PT ;  /* 0x7f80000000007812 */ /* 0x000fe200078efcff */
[----:B------:R-:W-:Y:S06]  /*2c20*/  BRA `(.L_x_62) ;  /* 0x0000000000047947 */ /* 0x000fec0003800000 */
.L_x_60:
[----:B------:R-:W-:-:S07]  /*2c30*/  LEA R0, R29, R0, 0x17 ;  /* 0x000000001d007211 */ /* 0x000fce00078eb8ff */
.L_x_62:
[----:B------:R-:W-:Y:S05]  /*2c40*/  BSYNC.RECONVERGENT B1 ;  /* 0x0000000000017941 */ /* 0x000fea0003800200 */
.L_x_59:
[----:B------:R-:W-:Y:S05]  /*2c50*/  BRA `(.L_x_63) ;  /* 0x0000000000207947 */ /* 0x000fea0003800000 */
.L_x_58:
[----:B------:R-:W-:-:S04]  /*2c60*/  LOP3.LUT R0, R0, 0x80000000, R29, 0x48, !PT ;  /* 0x8000000000007812 */ /* 0x000fc800078e481d */
[----:B------:R-:W-:Y:S01]  /*2c70*/  LOP3.LUT R0, R0, 0x7f800000, RZ, 0xfc, !PT ;  /* 0x7f80000000007812 */ /* 0x000fe200078efcff */
[----:B------:R-:W-:Y:S06]  /*2c80*/  BRA `(.L_x_63) ;  /* 0x0000000000147947 */ /* 0x000fec0003800000 */
.L_x_57:
[----:B------:R-:W-:Y:S01]  /*2c90*/  LOP3.LUT R0, R0, 0x80000000, R29, 0x48, !PT ;  /* 0x8000000000007812 */ /* 0x000fe200078e481d */
[----:B------:R-:W-:Y:S06]  /*2ca0*/  BRA `(.L_x_63) ;  /* 0x00000000000c7947 */ /* 0x000fec0003800000 */
.L_x_56:
[----:B------:R-:W0:Y:S01]  /*2cb0*/  MUFU.RSQ R0, -QNAN ;  /* 0xffc0000000007908 */ /* 0x000e220000001400 */
[----:B------:R-:W-:Y:S05]  /*2cc0*/  BRA `(.L_x_63) ;  /* 0x0000000000047947 */ /* 0x000fea0003800000 */
.L_x_55:
[----:B------:R-:W-:-:S07]  /*2cd0*/  FADD.FTZ R0, R29, R31 ;  /* 0x0000001f1d007221 */ /* 0x000fce0000010000 */
.L_x_63:
[----:B------:R-:W-:Y:S05]  /*2ce0*/  BSYNC.RECONVERGENT B0 ;  /* 0x0000000000007941 */ /* 0x000fea0003800200 */
.L_x_53:
[----:B------:R-:W-:-:S04]  /*2cf0*/  HFMA2 R29, -RZ, RZ, 0, 0 ;  /* 0x00000000ff1d7431 */ /* 0x000fc800000001ff */
[----:B0-----:R-:W-:Y:S05]  /*2d00*/  RET.REL.NODEC R28 `(_Z6primalPfS_S_fiii) ;  /* 0xffffffd01cbc7950 */ /* 0x001fea0003c3ffff */
.L_x_64:
[----:B------:R-:W-:-:S00]  /*2d10*/  BRA `(.L_x_64) ;  /* 0xfffffffc00fc7947 */ /* 0x000fc0000383ffff */
[----:B------:R-:W-:-:S00]  /*2d20*/  NOP ;  /* 0x0000000000007918 */ /* 0x000fc00000000000 */
        /* <DEDUP_REMOVED lines=13> */
.L_x_66:


//--------------------- .nv.shared.reserved.0     --------------------------
	.section	.nv.shared.reserved.0,"aw",@nobits
	.weak		__nv_reservedSMEM_offset_0_alias
	.size		__nv_reservedSMEM_offset_0_alias, 0, 64
	.other		__nv_reservedSMEM_offset_0_alias,@"STO_CUDA_RESERVED_SHARED STV_DEFAULT"
__nv_reservedSMEM_offset_0_alias:
	.zero		0
	.zero		64


//--------------------- .nv.constant0._Z6primalPfS_S_fiii --------------------------
	.section	.nv.constant0._Z6primalPfS_S_fiii,"a",@progbits
	.sectionflags	@""
	.align	4
.nv.constant0._Z6primalPfS_S_fiii:
	.zero		936


//--------------------- SYMBOLS --------------------------

	.type		.nv.reservedSmem.offset0,@object
	.size		.nv.reservedSmem.offset0,0x4
